def matmul_kernel(
    a_ptr,
    b_ptr,
    c_ptr,
    M,
    N,
    K,
    stride_am,
    stride_ak,
    stride_bk,
    stride_bn,
    stride_cm,
    stride_cn,
    BLOCK_M: tl.constexpr,
    BLOCK_N: tl.constexpr,
    BLOCK_K: tl.constexpr,
    GROUP_M: tl.constexpr,
):
    pid = tl.program_id(axis=0)
    num_pid_m = tl.cdiv(M, BLOCK_M)
    num_pid_n = tl.cdiv(N, BLOCK_N)
    num_pid_in_group = GROUP_M * num_pid_n
    group_id = pid // num_pid_in_group
    first_pid_m = group_id * GROUP_M
    group_size_m = min(num_pid_m - first_pid_m, GROUP_M)
    pid_m = first_pid_m + ((pid % num_pid_in_group) % group_size_m)
    pid_n = (pid % num_pid_in_group) // group_size_m

    offs_am = (pid_m * BLOCK_M + tl.arange(0, BLOCK_M)) % M
    offs_bn = (pid_n * BLOCK_N + tl.arange(0, BLOCK_N)) % N
    offs_k = tl.arange(0, BLOCK_K)
    a_ptrs = a_ptr + offs_am[:, None] * stride_am + offs_k[None, :] * stride_ak
    b_ptrs = b_ptr + offs_k[:, None] * stride_bk + offs_bn[None, :] * stride_bn

    acc = tl.zeros((BLOCK_M, BLOCK_N), dtype=tl.float32)
    for kk in range(0, tl.cdiv(K, BLOCK_K)):
        a = tl.load(a_ptrs, mask=offs_k[None, :] < K - kk * BLOCK_K, other=0.0)
        b = tl.load(b_ptrs, mask=offs_k[:, None] < K - kk * BLOCK_K, other=0.0)
        acc = tl.dot(a, b, acc)
        a_ptrs += BLOCK_K * stride_ak
        b_ptrs += BLOCK_K * stride_bk

    c = acc.to(c_ptr.dtype.element_ty)
    offs_cm = pid_m * BLOCK_M + tl.arange(0, BLOCK_M)
    offs_cn = pid_n * BLOCK_N + tl.arange(0, BLOCK_N)
    c_ptrs = c_ptr + offs_cm[:, None] * stride_cm + offs_cn[None, :] * stride_cn
    mask = (offs_cm[:, None] < M) & (offs_cn[None, :] < N)
    tl.store(c_ptrs, c, mask=mask)

# config = {"BLOCK_K": 32, "BLOCK_M": 32, "BLOCK_N": 128, "GROUP_M": 8, "arch": "sm_90", "dtype": "fp16", "num_ctas": 1, "num_stages": 2, "num_warps": 2}
# arch = sm_90


// ===== COMPILED SASS (sm_90a) =====

	.target	sm_90a

	.elftype	@"ET_EXEC"


//--------------------- .note.nv.tkinfo           --------------------------
	.section	.note.nv.tkinfo,"",@"SHT_NOTE"
	.sectionflags	@"SHF_NOTE_NV_TKINFO"
	.tkinfo
        /*0018*/ 	.word	0x00000002
        /*0030*/ 	.string	""
        /*0030*/ 	.string	"ptxas"
        /*0030*/ 	.string	"Cuda compilation tools, release 13.0, V13.0.88"
        /*0030*/ 	.string	"Build cuda_13.0.r13.0/compiler.36424714_0"
        /*0030*/ 	.string	"-v  -suppress-debug-info  -lineinfo  -arch sm_90a "



//--------------------- .note.nv.cuinfo           --------------------------
	.section	.note.nv.cuinfo,"",@"SHT_NOTE"
	.sectionflags	@"SHF_NOTE_NV_CUINFO"
        /*0018*/ 	.short	0x0002
        /*001a*/ 	.short	0x005a
        /*001c*/ 	.short	0x0082
	.zero		2


//--------------------- .nv.info                  --------------------------
	.section	.nv.info,"",@"SHT_CUDA_INFO"
	.align	4


	//----- nvinfo : EIATTR_REGCOUNT
	.align		4
        /*0000*/ 	.byte	0x04, 0x2f
        /*0002*/ 	.short	(.L_1 - .L_0)
	.align		4
.L_0:
        /*0004*/ 	.word	index@(matmul_kernel)
        /*0008*/ 	.word	0x000000ff


	//----- nvinfo : EIATTR_FRAME_SIZE
	.align		4
.L_1:
        /*000c*/ 	.byte	0x04, 0x11
        /*000e*/ 	.short	(.L_3 - .L_2)
	.align		4
.L_2:
        /*0010*/ 	.word	index@(matmul_kernel)
        /*0014*/ 	.word	0x000000f8


	//----- nvinfo : EIATTR_MIN_STACK_SIZE
	.align		4
.L_3:
        /*0018*/ 	.byte	0x04, 0x12
        /*001a*/ 	.short	(.L_5 - .L_4)
	.align		4
.L_4:
        /*001c*/ 	.word	index@(matmul_kernel)
        /*0020*/ 	.word	0x000000f8
.L_5:


//--------------------- .nv.compat                --------------------------
	.section	.nv.compat,"",@"SHT_CUDA_COMPAT_INFO"
	.align	4
        /*0000*/ 	.byte	0x02, 0x09, 0x01, 0x00, 0x02, 0x02, 0x01, 0x00, 0x02, 0x05, 0x05, 0x00, 0x03, 0x07, 0x01, 0x01
        /*0010*/ 	.byte	0x02, 0x03, 0x00, 0x00, 0x02, 0x06, 0x01, 0x00, 0x04, 0x0b, 0x08, 0x00, 0x00, 0x00, 0x00, 0x00
        /*0020*/ 	.byte	0x00, 0x00, 0x00, 0x00


//--------------------- .nv.info.matmul_kernel    --------------------------
	.section	.nv.info.matmul_kernel,"",@"SHT_CUDA_INFO"
	.sectionflags	@""
	.align	4


	//----- nvinfo : EIATTR_CUDA_API_VERSION
	.align		4
        /*0000*/ 	.byte	0x04, 0x37
        /*0002*/ 	.short	(.L_7 - .L_6)
.L_6:
        /*0004*/ 	.word	0x00000082


	//----- nvinfo : EIATTR_KPARAM_INFO
	.align		4
.L_7:
        /*0008*/ 	.byte	0x04, 0x17
        /*000a*/ 	.short	(.L_9 - .L_8)
.L_8:
        /*000c*/ 	.word	0x00000000
        /*0010*/ 	.short	0x000d
        /*0012*/ 	.short	0x0048
        /*0014*/ 	.byte	0x00, 0xf4, 0x21, 0x00


	//----- nvinfo : EIATTR_KPARAM_INFO
	.align		4
.L_9:
        /*0018*/ 	.byte	0x04, 0x17
        /*001a*/ 	.short	(.L_11 - .L_10)
.L_10:
        /*001c*/ 	.word	0x00000000
        /*0020*/ 	.short	0x000c
        /*0022*/ 	.short	0x0040
        /*0024*/ 	.byte	0x00, 0xf4, 0x21, 0x00


	//----- nvinfo : EIATTR_KPARAM_INFO
	.align		4
.L_11:
        /*0028*/ 	.byte	0x04, 0x17
        /*002a*/ 	.short	(.L_13 - .L_12)
.L_12:
        /*002c*/ 	.word	0x00000000
        /*0030*/ 	.short	0x000b
        /*0032*/ 	.short	0x0038
        /*0034*/ 	.byte	0x00, 0xf0, 0x11, 0x00


	//----- nvinfo : EIATTR_KPARAM_INFO
	.align		4
.L_13:
        /*0038*/ 	.byte	0x04, 0x17
        /*003a*/ 	.short	(.L_15 - .L_14)
.L_14:
        /*003c*/ 	.word	0x00000000
        /*0040*/ 	.short	0x000a
        /*0042*/ 	.short	0x0034
        /*0044*/ 	.byte	0x00, 0xf0, 0x11, 0x00


	//----- nvinfo : EIATTR_KPARAM_INFO
	.align		4
.L_15:
        /*0048*/ 	.byte	0x04, 0x17
        /*004a*/ 	.short	(.L_17 - .L_16)
.L_16:
        /*004c*/ 	.word	0x00000000
        /*0050*/ 	.short	0x0009
        /*0052*/ 	.short	0x0030
        /*0054*/ 	.byte	0x00, 0xf0, 0x11, 0x00


	//----- nvinfo : EIATTR_KPARAM_INFO
	.align		4
.L_17:
        /*0058*/ 	.byte	0x04, 0x17
        /*005a*/ 	.short	(.L_19 - .L_18)
.L_18:
        /*005c*/ 	.word	0x00000000
        /*0060*/ 	.short	0x0008
        /*0062*/ 	.short	0x002c
        /*0064*/ 	.byte	0x00, 0xf0, 0x11, 0x00


	//----- nvinfo : EIATTR_KPARAM_INFO
	.align		4
.L_19:
        /*0068*/ 	.byte	0x04, 0x17
        /*006a*/ 	.short	(.L_21 - .L_20)
.L_20:
        /*006c*/ 	.word	0x00000000
        /*0070*/ 	.short	0x0007
        /*0072*/ 	.short	0x0028
        /*0074*/ 	.byte	0x00, 0xf0, 0x11, 0x00


	//----- nvinfo : EIATTR_KPARAM_INFO
	.align		4
.L_21:
        /*0078*/ 	.byte	0x04, 0x17
        /*007a*/ 	.short	(.L_23 - .L_22)
.L_22:
        /*007c*/ 	.word	0x00000000
        /*0080*/ 	.short	0x0006
        /*0082*/ 	.short	0x0024
        /*0084*/ 	.byte	0x00, 0xf0, 0x11, 0x00


	//----- nvinfo : EIATTR_KPARAM_INFO
	.align		4
.L_23:
        /*0088*/ 	.byte	0x04, 0x17
        /*008a*/ 	.short	(.L_25 - .L_24)
.L_24:
        /*008c*/ 	.word	0x00000000
        /*0090*/ 	.short	0x0005
        /*0092*/ 	.short	0x0020
        /*0094*/ 	.byte	0x00, 0xf0, 0x11, 0x00


	//----- nvinfo : EIATTR_KPARAM_INFO
	.align		4
.L_25:
        /*0098*/ 	.byte	0x04, 0x17
        /*009a*/ 	.short	(.L_27 - .L_26)
.L_26:
        /*009c*/ 	.word	0x00000000
        /*00a0*/ 	.short	0x0004
        /*00a2*/ 	.short	0x001c
        /*00a4*/ 	.byte	0x00, 0xf0, 0x11, 0x00


	//----- nvinfo : EIATTR_KPARAM_INFO
	.align		4
.L_27:
        /*00a8*/ 	.byte	0x04, 0x17
        /*00aa*/ 	.short	(.L_29 - .L_28)
.L_28:
        /*00ac*/ 	.word	0x00000000
        /*00b0*/ 	.short	0x0003
        /*00b2*/ 	.short	0x0018
        /*00b4*/ 	.byte	0x00, 0xf0, 0x11, 0x00


	//----- nvinfo : EIATTR_KPARAM_INFO
	.align		4
.L_29:
        /*00b8*/ 	.byte	0x04, 0x17
        /*00ba*/ 	.short	(.L_31 - .L_30)
.L_30:
        /*00bc*/ 	.word	0x00000000
        /*00c0*/ 	.short	0x0002
        /*00c2*/ 	.short	0x0010
        /*00c4*/ 	.byte	0x00, 0xf4, 0x21, 0x00


	//----- nvinfo : EIATTR_KPARAM_INFO
	.align		4
.L_31:
        /*00c8*/ 	.byte	0x04, 0x17
        /*00ca*/ 	.short	(.L_33 - .L_32)
.L_32:
        /*00cc*/ 	.word	0x00000000
        /*00d0*/ 	.short	0x0001
        /*00d2*/ 	.short	0x0008
        /*00d4*/ 	.byte	0x00, 0xf4, 0x21, 0x00


	//----- nvinfo : EIATTR_KPARAM_INFO
	.align		4
.L_33:
        /*00d8*/ 	.byte	0x04, 0x17
        /*00da*/ 	.short	(.L_35 - .L_34)
.L_34:
        /*00dc*/ 	.word	0x00000000
        /*00e0*/ 	.short	0x0000
        /*00e2*/ 	.short	0x0000
        /*00e4*/ 	.byte	0x00, 0xf4, 0x21, 0x00


	//----- nvinfo : EIATTR_SPARSE_MMA_MASK
	.align		4
.L_35:
        /*00e8*/ 	.byte	0x03, 0x50
        /*00ea*/ 	.short	0x0000


	//----- nvinfo : EIATTR_MAXREG_COUNT
	.align		4
        /*00ec*/ 	.byte	0x03, 0x1b
        /*00ee*/ 	.short	0x00ff


	//----- nvinfo : EIATTR_NUM_BARRIERS
	.align		4
        /*00f0*/ 	.byte	0x02, 0x4c
        /*00f2*/ 	.byte	0x01
	.zero		1


	//----- nvinfo : EIATTR_ANNOTATIONS
	.align		4
        /*00f4*/ 	.byte	0x04, 0x55
        /*00f6*/ 	.short	(.L_37 - .L_36)


	//   ....[0]....
.L_36:
        /*00f8*/ 	.word	0x00000001
        /*00fc*/ 	.byte	0x30, 0x06, 0x00, 0x00, 0x01, 0x00, 0x00, 0x00, 0x70, 0x06, 0x00, 0x00, 0x01, 0x00, 0x00, 0x00
        /* <DEDUP_REMOVED lines=60> */
        /*04cc*/ 	.byte	0x40, 0x9d, 0x00, 0x00, 0x01, 0x00, 0x00, 0x00, 0x60, 0x9d, 0x00, 0x00


	//----- nvinfo : EIATTR_MERCURY_ISA_VERSION
	.align		4
.L_37:
        /*04d8*/ 	.byte	0x03, 0x5f
        /*04da*/ 	.short	0x0101


	//----- nvinfo : EIATTR_EXIT_INSTR_OFFSETS
	.align		4
        /*04dc*/ 	.byte	0x04, 0x1c
        /*04de*/ 	.short	(.L_39 - .L_38)


	//   ....[0]....
.L_38:
        /*04e0*/ 	.word	0x0000a070


	//   ....[1]....
        /*04e4*/ 	.word	0x0000a0a0


	//----- nvinfo : EIATTR_REQNTID
	.align		4
.L_39:
        /*04e8*/ 	.byte	0x04, 0x10
        /*04ea*/ 	.short	(.L_41 - .L_40)
.L_40:
        /*04ec*/ 	.word	0x00000040
        /*04f0*/ 	.word	0x00000001
        /*04f4*/ 	.word	0x00000001


	//----- nvinfo : EIATTR_CBANK_PARAM_SIZE
	.align		4
.L_41:
        /*04f8*/ 	.byte	0x03, 0x19
        /*04fa*/ 	.short	0x0050


	//----- nvinfo : EIATTR_PARAM_CBANK
	.align		4
        /*04fc*/ 	.byte	0x04, 0x0a
        /*04fe*/ 	.short	(.L_43 - .L_42)
	.align		4
.L_42:
        /*0500*/ 	.word	index@(.nv.constant0.matmul_kernel)
        /*0504*/ 	.short	0x0210
        /*0506*/ 	.short	0x0050


	//----- nvinfo : EIATTR_SW_WAR
	.align		4
.L_43:
        /*0508*/ 	.byte	0x04, 0x36
        /*050a*/ 	.short	(.L_45 - .L_44)
.L_44:
        /*050c*/ 	.word	0x00000008
.L_45:


//--------------------- .nv.callgraph             --------------------------
	.section	.nv.callgraph,"",@"SHT_CUDA_CALLGRAPH"
	.align	4
	.sectionentsize	8
	.align		4
        /*0000*/ 	.word	0x00000000
	.align		4
        /*0004*/ 	.word	0xffffffff
	.align		4
        /*0008*/ 	.word	0x00000000
	.align		4
        /*000c*/ 	.word	0xfffffffe
	.align		4
        /*0010*/ 	.word	0x00000000
	.align		4
        /*0014*/ 	.word	0xfffffffd
	.align		4
        /*0018*/ 	.word	0x00000000
	.align		4
        /*001c*/ 	.word	0xfffffffc


//--------------------- .text.matmul_kernel       --------------------------
	.section	.text.matmul_kernel,"ax",@progbits
	.align	128
        .global         matmul_kernel
        .type           matmul_kernel,@function
        .size           matmul_kernel,(.L_x_4 - matmul_kernel)
        .other          matmul_kernel,@"STO_CUDA_ENTRY STV_DEFAULT"
matmul_kernel:
.text.matmul_kernel:
[----:B------:R-:W0:Y:S08]  /*0000*/  LDC R1, c[0x0][0x28] ;  /* 0x00000a00ff017b82 */ /* 0x000e300000000800 */
[----:B------:R-:W1:Y:S01]  /*0010*/  LDC.64 R72, c[0x0][0x228] ;  /* 0x00008a00ff487b82 */ /* 0x000e620000000a00 */
[----:B------:R-:W2:Y:S01]  /*0020*/  S2R R5, SR_CTAID.X ;  /* 0x0000000000057919 */ /* 0x000ea20000002500 */
[----:B0-----:R-:W-:Y:S01]  /*0030*/  VIADD R1, R1, 0xffffff08 ;  /* 0xffffff0801017836 */ /* 0x001fe20000000000 */
[----:B------:R-:W-:Y:S01]  /*0040*/  ULDC.64 UR8, c[0x0][0x208] ;  /* 0x0000820000087ab9 */ /* 0x000fe20000000a00 */
[----:B------:R-:W-:Y:S01]  /*0050*/  ULDC UR6, c[0x0][0x230] ;  /* 0x00008c0000067ab9 */ /* 0x000fe20000000800 */
[----:B------:R-:W0:Y:S03]  /*0060*/  S2R R36, SR_TID.X ;  /* 0x0000000000247919 */ /* 0x000e260000002100 */
[----:B------:R-:W3:Y:S01]  /*0070*/  LDC R170, c[0x0][0x230] ;  /* 0x00008c00ffaa7b82 */ /* 0x000ee20000000800 */
[----:B-1----:R-:W-:-:S05]  /*0080*/  VIADD R0, R73, 0x7f ;  /* 0x0000007f49007836 */ /* 0x002fca0000000000 */
[----:B------:R-:W-:Y:S01]  /*0090*/  SHF.R.S32.HI R3, RZ, 0x1f, R0 ;  /* 0x0000001fff037819 */ /* 0x000fe20000011400 */
[----:B---3--:R-:W-:-:S03]  /*00a0*/  VIADD R170, R170, 0x1f ;  /* 0x0000001faaaa7836 */ /* 0x008fc60000000000 */
[----:B------:R-:W-:Y:S02]  /*00b0*/  LEA.HI R3, R3, R0, RZ, 0x7 ;  /* 0x0000000003037211 */ /* 0x000fe400078f38ff */
[----:B--2---:R-:W-:Y:S02]  /*00c0*/  IABS R8, R5 ;  /* 0x0000000500087213 */ /* 0x004fe40000000000 */
[----:B------:R-:W-:Y:S02]  /*00d0*/  SHF.R.S32.HI R3, RZ, 0x7, R3 ;  /* 0x00000007ff037819 */ /* 0x000fe40000011403 */
[----:B0-----:R-:W-:Y:S02]  /*00e0*/  SHF.R.U32.HI R247, RZ, 0x5, R36 ;  /* 0x00000005fff77819 */ /* 0x001fe40000011624 */
[----:B------:R-:W-:Y:S01]  /*00f0*/  LOP3.LUT R172, R36, 0x1f, RZ, 0xc0, !PT ;  /* 0x0000001f24ac7812 */ /* 0x000fe200078ec0ff */
[----:B------:R-:W-:Y:S01]  /*0100*/  IMAD.SHL.U32 R4, R3, 0x8, RZ ;  /* 0x0000000803047824 */ /* 0x000fe200078e00ff */
[----:B------:R-:W-:-:S04]  /*0110*/  SGXT.U32 R247, R247, 0x1 ;  /* 0x00000001f7f7781a */ /* 0x000fc80000000000 */
[-C--:B------:R-:W-:Y:S02]  /*0120*/  IABS R7, R4.reuse ;  /* 0x0000000400077213 */ /* 0x080fe40000000000 */
[----:B------:R-:W-:Y:S02]  /*0130*/  IABS R10, R4 ;  /* 0x00000004000a7213 */ /* 0x000fe40000000000 */
[----:B------:R-:W0:Y:S01]  /*0140*/  I2F.RP R0, R7 ;  /* 0x0000000700007306 */ /* 0x000e220000209400 */
[C---:B------:R-:W-:Y:S02]  /*0150*/  LOP3.LUT R232, R247.reuse, 0x2, RZ, 0xfc, !PT ;  /* 0x00000002f7e87812 */ /* 0x040fe400078efcff */
[C---:B------:R-:W-:Y:S02]  /*0160*/  LOP3.LUT R233, R247.reuse, 0x4, RZ, 0xfc, !PT ;  /* 0x00000004f7e97812 */ /* 0x040fe400078efcff */
[C---:B------:R-:W-:Y:S02]  /*0170*/  LOP3.LUT R234, R247.reuse, 0x6, RZ, 0xfc, !PT ;  /* 0x00000006f7ea7812 */ /* 0x040fe400078efcff */
[----:B------:R-:W-:-:S02]  /*0180*/  LOP3.LUT R235, R247, 0x8, RZ, 0xfc, !PT ;  /* 0x00000008f7eb7812 */ /* 0x000fc400078efcff */
[C---:B------:R-:W-:Y:S02]  /*0190*/  LOP3.LUT R236, R247.reuse, 0xa, RZ, 0xfc, !PT ;  /* 0x0000000af7ec7812 */ /* 0x040fe400078efcff */
[C---:B------:R-:W-:Y:S02]  /*01a0*/  LOP3.LUT R237, R247.reuse, 0xc, RZ, 0xfc, !PT ;  /* 0x0000000cf7ed7812 */ /* 0x040fe400078efcff */
[C---:B------:R-:W-:Y:S01]  /*01b0*/  LOP3.LUT R238, R247.reuse, 0xe, RZ, 0xfc, !PT ;  /* 0x0000000ef7ee7812 */ /* 0x040fe200078efcff */
[----:B0-----:R-:W0:Y:S01]  /*01c0*/  MUFU.RCP R0, R0 ;  /* 0x0000000000007308 */ /* 0x001e220000001000 */
[C---:B------:R-:W-:Y:S02]  /*01d0*/  LOP3.LUT R239, R247.reuse, 0x10, RZ, 0xfc, !PT ;  /* 0x00000010f7ef7812 */ /* 0x040fe400078efcff */
[C---:B------:R-:W-:Y:S02]  /*01e0*/  LOP3.LUT R240, R247.reuse, 0x12, RZ, 0xfc, !PT ;  /* 0x00000012f7f07812 */ /* 0x040fe400078efcff */
[----:B------:R-:W-:-:S02]  /*01f0*/  LOP3.LUT R241, R247, 0x14, RZ, 0xfc, !PT ;  /* 0x00000014f7f17812 */ /* 0x000fc400078efcff */
[C---:B------:R-:W-:Y:S02]  /*0200*/  LOP3.LUT R242, R247.reuse, 0x16, RZ, 0xfc, !PT ;  /* 0x00000016f7f27812 */ /* 0x040fe400078efcff */
[C---:B------:R-:W-:Y:S02]  /*0210*/  LOP3.LUT R243, R247.reuse, 0x18, RZ, 0xfc, !PT ;  /* 0x00000018f7f37812 */ /* 0x040fe400078efcff */
[C---:B------:R-:W-:Y:S02]  /*0220*/  LOP3.LUT R244, R247.reuse, 0x1a, RZ, 0xfc, !PT ;  /* 0x0000001af7f47812 */ /* 0x040fe400078efcff */
[C---:B------:R-:W-:Y:S02]  /*0230*/  LOP3.LUT R245, R247.reuse, 0x1c, RZ, 0xfc, !PT ;  /* 0x0000001cf7f57812 */ /* 0x040fe400078efcff */
[----:B------:R-:W-:Y:S01]  /*0240*/  LOP3.LUT R246, R247, 0x1e, RZ, 0xfc, !PT ;  /* 0x0000001ef7f67812 */ /* 0x000fe200078efcff */
[----:B0-----:R-:W-:Y:S02]  /*0250*/  VIADD R2, R0, 0xffffffe ;  /* 0x0ffffffe00027836 */ /* 0x001fe40000000000 */
[----:B------:R-:W-:-:S02]  /*0260*/  IMAD.MOV R0, RZ, RZ, -R10 ;  /* 0x000000ffff007224 */ /* 0x000fc400078e0a0a */
[----:B------:R0:W1:Y:S02]  /*0270*/  F2I.FTZ.U32.TRUNC.NTZ R3, R2 ;  /* 0x0000000200037305 */ /* 0x000064000021f000 */
[----:B0-----:R-:W-:Y:S02]  /*0280*/  IMAD.MOV.U32 R2, RZ, RZ, RZ ;  /* 0x000000ffff027224 */ /* 0x001fe400078e00ff */
[----:B-1----:R-:W-:-:S04]  /*0290*/  IMAD.MOV R6, RZ, RZ, -R3 ;  /* 0x000000ffff067224 */ /* 0x002fc800078e0a03 */
[----:B------:R-:W-:Y:S02]  /*02a0*/  IMAD R9, R6, R7, RZ ;  /* 0x0000000706097224 */ /* 0x000fe400078e02ff */
[----:B------:R-:W-:Y:S02]  /*02b0*/  IMAD.MOV.U32 R6, RZ, RZ, R8 ;  /* 0x000000ffff067224 */ /* 0x000fe400078e0008 */
[----:B------:R-:W-:-:S06]  /*02c0*/  IMAD.HI.U32 R3, R3, R9, R2 ;  /* 0x0000000903037227 */ /* 0x000fcc00078e0002 */
[----:B------:R-:W-:-:S04]  /*02d0*/  IMAD.HI.U32 R3, R3, R6, RZ ;  /* 0x0000000603037227 */ /* 0x000fc800078e00ff */
[----:B------:R-:W-:-:S05]  /*02e0*/  IMAD R0, R3, R0, R6 ;  /* 0x0000000003007224 */ /* 0x000fca00078e0206 */
[----:B------:R-:W-:-:S13]  /*02f0*/  ISETP.GT.U32.AND P1, PT, R7, R0, PT ;  /* 0x000000000700720c */ /* 0x000fda0003f24070 */
[----:B------:R-:W-:Y:S02]  /*0300*/  @!P1 IMAD.IADD R0, R0, 0x1, -R7 ;  /* 0x0000000100009824 */ /* 0x000fe400078e0a07 */
[----:B------:R-:W-:Y:S01]  /*0310*/  @!P1 VIADD R3, R3, 0x1 ;  /* 0x0000000103039836 */ /* 0x000fe20000000000 */
[----:B------:R-:W-:Y:S02]  /*0320*/  ISETP.NE.AND P1, PT, R4, RZ, PT ;  /* 0x000000ff0400720c */ /* 0x000fe40003f25270 */
[----:B------:R-:W-:Y:S02]  /*0330*/  ISETP.GE.U32.AND P0, PT, R0, R7, PT ;  /* 0x000000070000720c */ /* 0x000fe40003f06070 */
[----:B------:R-:W-:-:S04]  /*0340*/  LOP3.LUT R0, R5, R4, RZ, 0x3c, !PT ;  /* 0x0000000405007212 */ /* 0x000fc800078e3cff */
[----:B------:R-:W-:Y:S01]  /*0350*/  ISETP.GE.AND P2, PT, R0, RZ, PT ;  /* 0x000000ff0000720c */ /* 0x000fe20003f46270 */
[----:B------:R-:W-:-:S06]  /*0360*/  VIADD R0, R72, 0x1f ;  /* 0x0000001f48007836 */ /* 0x000fcc0000000000 */
[----:B------:R-:W-:-:S04]  /*0370*/  @P0 VIADD R3, R3, 0x1 ;  /* 0x0000000103030836 */ /* 0x000fc80000000000 */
[----:B------:R-:W-:Y:S01]  /*0380*/  IMAD.MOV.U32 R2, RZ, RZ, R3 ;  /* 0x000000ffff027224 */ /* 0x000fe200078e0003 */
[----:B------:R-:W-:-:S03]  /*0390*/  SHF.R.S32.HI R3, RZ, 0x1f, R0 ;  /* 0x0000001fff037819 */ /* 0x000fc60000011400 */
[----:B------:R-:W-:Y:S01]  /*03a0*/  @!P2 IMAD.MOV R2, RZ, RZ, -R2 ;  /* 0x000000ffff02a224 */ /* 0x000fe200078e0a02 */
[----:B------:R-:W-:Y:S02]  /*03b0*/  @!P1 LOP3.LUT R2, RZ, R4, RZ, 0x33, !PT ;  /* 0x00000004ff029212 */ /* 0x000fe400078e33ff */
[----:B------:R-:W-:-:S03]  /*03c0*/  LEA.HI R3, R3, R0, RZ, 0x5 ;  /* 0x0000000003037211 */ /* 0x000fc600078f28ff */
[----:B------:R-:W-:Y:S02]  /*03d0*/  IMAD.SHL.U32 R6, R2, 0x8, RZ ;  /* 0x0000000802067824 */ /* 0x000fe400078e00ff */
[----:B------:R-:W-:-:S03]  /*03e0*/  IMAD.MOV R2, RZ, RZ, -R2 ;  /* 0x000000ffff027224 */ /* 0x000fc600078e0a02 */
[----:B------:R-:W-:Y:S01]  /*03f0*/  LEA.HI.SX32 R3, R3, -R6, 0x1b ;  /* 0x8000000603037211 */ /* 0x000fe200078fdaff */
[----:B------:R-:W-:-:S03]  /*0400*/  IMAD R4, R4, R2, R5 ;  /* 0x0000000204047224 */ /* 0x000fc600078e0205 */
[----:B------:R-:W-:Y:S02]  /*0410*/  VIMNMX R11, R3, 0x8, PT ;  /* 0x00000008030b7848 */ /* 0x000fe40003fe0100 */
[----:B------:R-:W-:Y:S02]  /*0420*/  IABS R9, R4 ;  /* 0x0000000400097213 */ /* 0x000fe40000000000 */
[----:B------:R-:W-:-:S04]  /*0430*/  IABS R7, R11 ;  /* 0x0000000b00077213 */ /* 0x000fc80000000000 */
[----:B------:R-:W0:Y:S08]  /*0440*/  I2F.RP R0, R7 ;  /* 0x0000000700007306 */ /* 0x000e300000209400 */
[----:B0-----:R-:W0:Y:S02]  /*0450*/  MUFU.RCP R0, R0 ;  /* 0x0000000000007308 */ /* 0x001e240000001000 */
[----:B0-----:R-:W-:-:S06]  /*0460*/  VIADD R3, R0, 0xffffffe ;  /* 0x0ffffffe00037836 */ /* 0x001fcc0000000000 */
[----:B------:R-:W0:Y:S02]  /*0470*/  F2I.FTZ.U32.TRUNC.NTZ R3, R3 ;  /* 0x0000000300037305 */ /* 0x000e24000021f000 */
[----:B0-----:R-:W-:-:S04]  /*0480*/  IMAD.MOV R8, RZ, RZ, -R3 ;  /* 0x000000ffff087224 */ /* 0x001fc800078e0a03 */
[----:B------:R-:W-:Y:S01]  /*0490*/  IMAD.MOV.U32 R2, RZ, RZ, R8 ;  /* 0x000000ffff027224 */ /* 0x000fe200078e0008 */
[----:B------:R-:W-:-:S03]  /*04a0*/  IABS R8, R11 ;  /* 0x0000000b00087213 */ /* 0x000fc60000000000 */
[----:B------:R-:W-:Y:S02]  /*04b0*/  IMAD R5, R2, R7, RZ ;  /* 0x0000000702057224 */ /* 0x000fe400078e02ff */
[----:B------:R-:W-:Y:S02]  /*04c0*/  IMAD.MOV.U32 R2, RZ, RZ, RZ ;  /* 0x000000ffff027224 */ /* 0x000fe400078e00ff */
[----:B------:R-:W-:Y:S02]  /*04d0*/  IMAD.MOV R0, RZ, RZ, -R8 ;  /* 0x000000ffff007224 */ /* 0x000fe400078e0a08 */
        /* <DEDUP_REMOVED lines=9> */
[----:B------:R-:W-:-:S07]  /*0570*/  ISETP.GE.AND P2, PT, R0, RZ, PT ;  /* 0x000000ff0000720c */ /* 0x000fce0003f46270 */
[----:B------:R-:W-:Y:S01]  /*0580*/  @P0 VIADD R2, R2, 0x1 ;  /* 0x0000000102020836 */ /* 0x000fe20000000000 */
[----:B------:R-:W-:-:S05]  /*0590*/  ISETP.GT.AND P0, PT, R170, 0x1f, PT ;  /* 0x0000001faa00780c */ /* 0x000fca0003f04270 */
[----:B------:R-:W-:Y:S01]  /*05a0*/  @!P2 IMAD.MOV R2, RZ, RZ, -R2 ;  /* 0x000000ffff02a224 */ /* 0x000fe200078e0a02 */
[----:B------:R-:W-:-:S05]  /*05b0*/  @!P1 LOP3.LUT R2, RZ, R11, RZ, 0x33, !PT ;  /* 0x0000000bff029212 */ /* 0x000fca00078e33ff */
[----:B------:R-:W-:Y:S02]  /*05c0*/  IMAD.MOV R0, RZ, RZ, -R2 ;  /* 0x000000ffff007224 */ /* 0x000fe400078e0a02 */
[----:B------:R-:W-:Y:S02]  /*05d0*/  IMAD.SHL.U32 R2, R2, 0x80, RZ ;  /* 0x0000008002027824 */ /* 0x000fe400078e00ff */
[----:B------:R-:W-:-:S03]  /*05e0*/  IMAD R0, R11, R0, R4 ;  /* 0x000000000b007224 */ /* 0x000fc600078e0204 */
[--C-:B------:R-:W-:Y:S01]  /*05f0*/  LOP3.LUT R14, R2, 0x2, R247.reuse, 0xfe, !PT ;  /* 0x00000002020e7812 */ /* 0x100fe200078efef7 */
[----:B------:R-:W-:Y:S01]  /*0600*/  IMAD.IADD R3, R6, 0x1, R0 ;  /* 0x0000000106037824 */ /* 0x000fe200078e0200 */
[C-C-:B------:R-:W-:Y:S02]  /*0610*/  LOP3.LUT R16, R2.reuse, 0x4, R247.reuse, 0xfe, !PT ;  /* 0x0000000402107812 */ /* 0x140fe400078efef7 */
[C-C-:B------:R-:W-:Y:S01]  /*0620*/  LOP3.LUT R18, R2.reuse, 0x6, R247.reuse, 0xfe, !PT ;  /* 0x0000000602127812 */ /* 0x140fe200078efef7 */
[----:B------:R0:W-:Y:S01]  /*0630*/  STL [R1+0x24], R14 ;  /* 0x0000240e01007387 */ /* 0x0001e20000100800 */
[C-C-:B------:R-:W-:Y:S01]  /*0640*/  LOP3.LUT R20, R2.reuse, 0x8, R247.reuse, 0xfe, !PT ;  /* 0x0000000802147812 */ /* 0x140fe200078efef7 */
[----:B------:R-:W-:Y:S01]  /*0650*/  IMAD R151, R3, 0x20, R172 ;  /* 0x0000002003977824 */ /* 0x000fe200078e02ac */
[C-C-:B------:R-:W-:Y:S01]  /*0660*/  LOP3.LUT R22, R2.reuse, 0xa, R247.reuse, 0xfe, !PT ;  /* 0x0000000a02167812 */ /* 0x140fe200078efef7 */
[----:B------:R0:W-:Y:S01]  /*0670*/  STL [R1+0x20], R16 ;  /* 0x0000201001007387 */ /* 0x0001e20000100800 */
[----:B------:R-:W-:-:S02]  /*0680*/  LOP3.LUT R24, R2, 0xc, R247, 0xfe, !PT ;  /* 0x0000000c02187812 */ /* 0x000fc400078efef7 */
[C---:B------:R-:W-:Y:S01]  /*0690*/  LOP3.LUT R163, R2.reuse, R247, RZ, 0xfc, !PT ;  /* 0x000000f702a37212 */ /* 0x040fe200078efcff */
[----:B------:R0:W-:Y:S01]  /*06a0*/  STL [R1+0x1c], R18 ;  /* 0x00001c1201007387 */ /* 0x0001e20000100800 */
[C-C-:B------:R-:W-:Y:S02]  /*06b0*/  LOP3.LUT R26, R2.reuse, 0xe, R247.reuse, 0xfe, !PT ;  /* 0x0000000e021a7812 */ /* 0x140fe400078efef7 */
[C-C-:B------:R-:W-:Y:S01]  /*06c0*/  LOP3.LUT R28, R2.reuse, 0x10, R247.reuse, 0xfe, !PT ;  /* 0x00000010021c7812 */ /* 0x140fe200078efef7 */
[----:B------:R0:W-:Y:S01]  /*06d0*/  STL [R1+0x18], R20 ;  /* 0x0000181401007387 */ /* 0x0001e20000100800 */
[C-C-:B------:R-:W-:Y:S02]  /*06e0*/  LOP3.LUT R30, R2.reuse, 0x12, R247.reuse, 0xfe, !PT ;  /* 0x00000012021e7812 */ /* 0x140fe400078efef7 */
[----:B------:R-:W-:Y:S01]  /*06f0*/  LOP3.LUT R32, R2, 0x14, R247, 0xfe, !PT ;  /* 0x0000001402207812 */ /* 0x000fe200078efef7 */
[----:B------:R0:W-:Y:S01]  /*0700*/  STL [R1+0x14], R22 ;  /* 0x0000141601007387 */ /* 0x0001e20000100800 */
[----:B------:R-:W-:-:S02]  /*0710*/  LOP3.LUT R34, R163, 0x20, RZ, 0xfc, !PT ;  /* 0x00000020a3227812 */ /* 0x000fc400078efcff */
[C---:B------:R-:W-:Y:S01]  /*0720*/  LOP3.LUT R38, R163.reuse, 0x22, RZ, 0xfc, !PT ;  /* 0x00000022a3267812 */ /* 0x040fe200078efcff */
[----:B------:R0:W-:Y:S01]  /*0730*/  STL [R1+0x10], R24 ;  /* 0x0000101801007387 */ /* 0x0001e20000100800 */
[C---:B------:R-:W-:Y:S02]  /*0740*/  LOP3.LUT R48, R163.reuse, 0x24, RZ, 0xfc, !PT ;  /* 0x00000024a3307812 */ /* 0x040fe400078efcff */
[C---:B------:R-:W-:Y:S01]  /*0750*/  LOP3.LUT R50, R163.reuse, 0x26, RZ, 0xfc, !PT ;  /* 0x00000026a3327812 */ /* 0x040fe200078efcff */
[----:B------:R0:W-:Y:S01]  /*0760*/  STL [R1+0xc], R26 ;  /* 0x00000c1a01007387 */ /* 0x0001e20000100800 */
[C---:B------:R-:W-:Y:S02]  /*0770*/  LOP3.LUT R52, R163.reuse, 0x28, RZ, 0xfc, !PT ;  /* 0x00000028a3347812 */ /* 0x040fe400078efcff */
[C---:B------:R-:W-:Y:S01]  /*0780*/  LOP3.LUT R54, R163.reuse, 0x2a, RZ, 0xfc, !PT ;  /* 0x0000002aa3367812 */ /* 0x040fe200078efcff */
[----:B------:R0:W-:Y:S01]  /*0790*/  STL [R1+0x8], R28 ;  /* 0x0000081c01007387 */ /* 0x0001e20000100800 */
[----:B------:R-:W-:-:S02]  /*07a0*/  LOP3.LUT R64, R163, 0x2c, RZ, 0xfc, !PT ;  /* 0x0000002ca3407812 */ /* 0x000fc400078efcff */
[C---:B------:R-:W-:Y:S01]  /*07b0*/  LOP3.LUT R66, R163.reuse, 0x2e, RZ, 0xfc, !PT ;  /* 0x0000002ea3427812 */ /* 0x040fe200078efcff */
[----:B------:R0:W-:Y:S01]  /*07c0*/  STL [R1+0x4], R30 ;  /* 0x0000041e01007387 */ /* 0x0001e20000100800 */
[C---:B------:R-:W-:Y:S02]  /*07d0*/  LOP3.LUT R68, R163.reuse, 0x30, RZ, 0xfc, !PT ;  /* 0x00000030a3447812 */ /* 0x040fe400078efcff */
[C---:B------:R-:W-:Y:S01]  /*07e0*/  LOP3.LUT R70, R163.reuse, 0x32, RZ, 0xfc, !PT ;  /* 0x00000032a3467812 */ /* 0x040fe200078efcff */
[----:B------:R0:W-:Y:S01]  /*07f0*/  STL [R1], R32 ;  /* 0x0000002001007387 */ /* 0x0001e20000100800 */
        /* <DEDUP_REMOVED lines=55> */
[----:B------:R-:W-:Y:S01]  /*0b70*/  LOP3.LUT R150, R163, 0x7e, RZ, 0xfc, !PT ;  /* 0x0000007ea3967812 */ /* 0x000fe200078efcff */
[----:B------:R0:W-:Y:S01]  /*0b80*/  STL [R1+0xa0], R98 ;  /* 0x0000a06201007387 */ /* 0x0001e20000100800 */
[----:B------:R-:W-:-:S02]  /*0b90*/  LOP3.LUT R252, R2, 0x16, R247, 0xfe, !PT ;  /* 0x0000001602fc7812 */ /* 0x000fc400078efef7 */
[C-C-:B------:R-:W-:Y:S01]  /*0ba0*/  LOP3.LUT R251, R2.reuse, 0x18, R247.reuse, 0xfe, !PT ;  /* 0x0000001802fb7812 */ /* 0x140fe200078efef7 */
[----:B------:R0:W-:Y:S01]  /*0bb0*/  STL [R1+0x9c], R100 ;  /* 0x00009c6401007387 */ /* 0x0001e20000100800 */
[C-C-:B------:R-:W-:Y:S02]  /*0bc0*/  LOP3.LUT R250, R2.reuse, 0x1a, R247.reuse, 0xfe, !PT ;  /* 0x0000001a02fa7812 */ /* 0x140fe400078efef7 */
[C-C-:B------:R-:W-:Y:S01]  /*0bd0*/  LOP3.LUT R249, R2.reuse, 0x1c, R247.reuse, 0xfe, !PT ;  /* 0x0000001c02f97812 */ /* 0x140fe200078efef7 */
[----:B------:R0:W-:Y:S01]  /*0be0*/  STL [R1+0x98], R102 ;  /* 0x0000986601007387 */ /* 0x0001e20000100800 */
[----:B------:R-:W-:-:S03]  /*0bf0*/  LOP3.LUT R248, R2, 0x1e, R247, 0xfe, !PT ;  /* 0x0000001e02f87812 */ /* 0x000fc600078efef7 */
[----:B------:R0:W-:Y:S04]  /*0c00*/  STL [R1+0x94], R104 ;  /* 0x0000946801007387 */ /* 0x0001e80000100800 */
        /* <DEDUP_REMOVED lines=26> */
[----:B------:R0:W-:Y:S01]  /*0db0*/  STL [R1+0x28], R151 ;  /* 0x0000289701007387 */ /* 0x0001e20000100800 */
[----:B------:R-:W-:Y:S05]  /*0dc0*/  @P0 BRA `(.L_x_0) ;  /* 0x0000000000540947 */ /* 0x000fea0003800000 */
[C---:B------:R-:W-:Y:S01]  /*0dd0*/  IMAD.SHL.U32 R2, R36.reuse, 0x40, RZ ;  /* 0x0000004024027824 */ /* 0x040fe200078e00ff */
[----:B------:R-:W-:Y:S01]  /*0de0*/  CS2R R44, SRZ ;  /* 0x00000000002c7805 */ /* 0x000fe2000001ff00 */
[----:B------:R-:W-:Y:S01]  /*0df0*/  IMAD.SHL.U32 R0, R36, 0x8, RZ ;  /* 0x0000000824007824 */ /* 0x000fe200078e00ff */
[----:B------:R-:W-:Y:S02]  /*0e00*/  CS2R R46, SRZ ;  /* 0x00000000002e7805 */ /* 0x000fe4000001ff00 */
[----:B------:R-:W-:Y:S01]  /*0e10*/  CS2R R40, SRZ ;  /* 0x0000000000287805 */ /* 0x000fe2000001ff00 */
[----:B------:R1:W-:Y:S01]  /*0e20*/  STL [R1+0xf0], R2 ;  /* 0x0000f00201007387 */ /* 0x0003e20000100800 */
[----:B------:R-:W-:Y:S02]  /*0e30*/  CS2R R42, SRZ ;  /* 0x00000000002a7805 */ /* 0x000fe4000001ff00 */
[----:B------:R-:W-:Y:S02]  /*0e40*/  CS2R R116, SRZ ;  /* 0x0000000000747805 */ /* 0x000fe4000001ff00 */
[----:B------:R-:W-:Y:S01]  /*0e50*/  CS2R R118, SRZ ;  /* 0x0000000000767805 */ /* 0x000fe2000001ff00 */
[----:B------:R1:W-:Y:S01]  /*0e60*/  STL [R1+0xec], R0 ;  /* 0x0000ec0001007387 */ /* 0x0003e20000100800 */
[----:B------:R-:W-:-:S02]  /*0e70*/  CS2R R112, SRZ ;  /* 0x0000000000707805 */ /* 0x000fc4000001ff00 */
[----:B------:R-:W-:Y:S02]  /*0e80*/  CS2R R114, SRZ ;  /* 0x0000000000727805 */ /* 0x000fe4000001ff00 */
[----:B------:R-:W-:Y:S02]  /*0e90*/  CS2R R84, SRZ ;  /* 0x0000000000547805 */ /* 0x000fe4000001ff00 */
[----:B------:R-:W-:Y:S02]  /*0ea0*/  CS2R R86, SRZ ;  /* 0x0000000000567805 */ /* 0x000fe4000001ff00 */
[----:B------:R-:W-:Y:S02]  /*0eb0*/  CS2R R56, SRZ ;  /* 0x0000000000387805 */ /* 0x000fe4000001ff00 */
[----:B------:R-:W-:Y:S02]  /*0ec0*/  CS2R R58, SRZ ;  /* 0x00000000003a7805 */ /* 0x000fe4000001ff00 */
[----:B------:R-:W-:-:S02]  /*0ed0*/  CS2R R76, SRZ ;  /* 0x00000000004c7805 */ /* 0x000fc4000001ff00 */
[----:B------:R-:W-:Y:S02]  /*0ee0*/  CS2R R78, SRZ ;  /* 0x00000000004e7805 */ /* 0x000fe4000001ff00 */
[----:B------:R-:W-:Y:S02]  /*0ef0*/  CS2R R60, SRZ ;  /* 0x00000000003c7805 */ /* 0x000fe4000001ff00 */
[----:B------:R-:W-:Y:S01]  /*0f00*/  CS2R R62, SRZ ;  /* 0x00000000003e7805 */ /* 0x000fe2000001ff00 */
[----:B-1----:R-:W-:Y:S06]  /*0f10*/  BRA `(.L_x_1) ;  /* 0x0000007400307947 */ /* 0x002fec0003800000 */
.L_x_0:
[----:B------:R-:W-:Y:S01]  /*0f20*/  IABS R2, R73 ;  /* 0x0000004900027213 */ /* 0x000fe20000000000 */
[----:B------:R-:W-:Y:S01]  /*0f30*/  IMAD.MOV.U32 R4, RZ, RZ, RZ ;  /* 0x000000ffff047224 */ /* 0x000fe200078e00ff */
[----:B------:R-:W-:Y:S01]  /*0f40*/  IABS R0, R72 ;  /* 0x0000004800007213 */ /* 0x000fe20000000000 */
[----:B------:R-:W-:Y:S01]  /*0f50*/  ULDC UR4, c[0x0][0x234] ;  /* 0x00008d0000047ab9 */ /* 0x000fe20000000800 */
[----:B------:R-:W1:Y:S01]  /*0f60*/  I2F.RP R3, R2 ;  /* 0x0000000200037306 */ /* 0x000e620000209400 */
[----:B------:R-:W-:Y:S01]  /*0f70*/  IABS R10, R150 ;  /* 0x00000096000a7213 */ /* 0x000fe20000000000 */
[----:B------:R-:W-:Y:S01]  /*0f80*/  ULDC.64 UR10, c[0x0][0x210] ;  /* 0x00008400000a7ab9 */ /* 0x000fe20000000a00 */
[----:B------:R-:W-:Y:S01]  /*0f90*/  IABS R11, R149 ;  /* 0x00000095000b7213 */ /* 0x000fe20000000000 */
[----:B------:R-:W2:Y:S01]  /*0fa0*/  LDC R169, c[0x0][0x23c] ;  /* 0x00008f00ffa97b82 */ /* 0x000ea20000000800 */
[----:B------:R-:W-:Y:S02]  /*0fb0*/  IABS R13, R148 ;  /* 0x00000094000d7213 */ /* 0x000fe40000000000 */
[----:B------:R-:W-:Y:S01]  /*0fc0*/  IABS R15, R146 ;  /* 0x00000092000f7213 */ /* 0x000fe20000000000 */
[----:B------:R-:W3:Y:S01]  /*0fd0*/  I2F.RP R8, R0 ;  /* 0x0000000000087306 */ /* 0x000ee20000209400 */
[----:B------:R-:W-:-:S02]  /*0fe0*/  IABS R17, R145 ;  /* 0x0000009100117213 */ /* 0x000fc40000000000 */
[----:B------:R-:W-:Y:S02]  /*0ff0*/  IABS R19, R144 ;  /* 0x0000009000137213 */ /* 0x000fe40000000000 */
[----:B------:R-:W-:Y:S02]  /*1000*/  IABS R21, R143 ;  /* 0x0000008f00157213 */ /* 0x000fe40000000000 */
[----:B------:R-:W-:Y:S01]  /*1010*/  IABS R23, R142 ;  /* 0x0000008e00177213 */ /* 0x000fe20000000000 */
[----:B-1----:R-:W1:Y:S01]  /*1020*/  MUFU.RCP R3, R3 ;  /* 0x0000000300037308 */ /* 0x002e620000001000 */
[----:B------:R-:W-:Y:S02]  /*1030*/  IABS R25, R141 ;  /* 0x0000008d00197213 */ /* 0x000fe40000000000 */
[----:B------:R-:W-:Y:S02]  /*1040*/  IABS R27, R140 ;  /* 0x0000008c001b7213 */ /* 0x000fe40000000000 */
[----:B------:R-:W-:-:S02]  /*1050*/  IABS R29, R139 ;  /* 0x0000008b001d7213 */ /* 0x000fc40000000000 */
[----:B------:R-:W-:Y:S01]  /*1060*/  IABS R31, R138 ;  /* 0x0000008a001f7213 */ /* 0x000fe20000000000 */
[----:B---3--:R-:W3:Y:S01]  /*1070*/  MUFU.RCP R8, R8 ;  /* 0x0000000800087308 */ /* 0x008ee20000001000 */
[----:B------:R-:W-:Y:S02]  /*1080*/  IABS R33, R137 ;  /* 0x0000008900217213 */ /* 0x000fe40000000000 */
[----:B------:R-:W-:Y:S01]  /*1090*/  IABS R35, R136 ;  /* 0x0000008800237213 */ /* 0x000fe20000000000 */
[----:B--2---:R-:W-:Y:S01]  /*10a0*/  IMAD R172, R172, R169, RZ ;  /* 0x000000a9acac7224 */ /* 0x004fe200078e02ff */
[----:B------:R-:W-:Y:S01]  /*10b0*/  IABS R37, R134 ;  /* 0x0000008600257213 */ /* 0x000fe20000000000 */
[----:B------:R-:W-:Y:S01]  /*10c0*/  IMAD.SHL.U32 R169, R169, 0x20, RZ ;  /* 0x00000020a9a97824 */ /* 0x000fe200078e00ff */
[----:B------:R-:W-:Y:S01]  /*10d0*/  IABS R39, R132 ;  /* 0x0000008400277213 */ /* 0x000fe20000000000 */
[----:B-1----:R-:W-:Y:S01]  /*10e0*/  VIADD R5, R3, 0xffffffe ;  /* 0x0ffffffe03057836 */ /* 0x002fe20000000000 */
[----:B------:R-:W-:-:S02]  /*10f0*/  IABS R41, R130 ;  /* 0x0000008200297213 */ /* 0x000fc40000000000 */
[----:B------:R-:W-:Y:S02]  /*1100*/  IABS R43, R128 ;  /* 0x00000080002b7213 */ /* 0x000fe40000000000 */
[----:B------:R-:W-:Y:S01]  /*1110*/  IABS R45, R126 ;  /* 0x0000007e002d7213 */ /* 0x000fe20000000000 */
[----:B------:R-:W1:Y:S01]  /*1120*/  F2I.FTZ.U32.TRUNC.NTZ R5, R5 ;  /* 0x0000000500057305 */ /* 0x000e62000021f000 */
[----:B------:R-:W-:Y:S01]  /*1130*/  IABS R47, R124 ;  /* 0x0000007c002f7213 */ /* 0x000fe20000000000 */
[----:B---3--:R-:W-:Y:S01]  /*1140*/  VIADD R6, R8, 0xffffffe ;  /* 0x0ffffffe08067836 */ /* 0x008fe20000000000 */
[----:B------:R-:W-:Y:S02]  /*1150*/  IABS R49, R122 ;  /* 0x0000007a00317213 */ /* 0x000fe40000000000 */
[----:B------:R-:W-:Y:S02]  /*1160*/  IABS R51, R120 ;  /* 0x0000007800337213 */ /* 0x000fe40000000000 */
[----:B------:R-:W-:Y:S01]  /*1170*/  IABS R53, R110 ;  /* 0x0000006e00357213 */ /* 0x000fe20000000000 */
[----:B------:R2:W3:Y:S01]  /*1180*/  F2I.FTZ.U32.TRUNC.NTZ R7, R6 ;  /* 0x0000000600077305 */ /* 0x0004e2000021f000 */
[----:B------:R-:W-:-:S02]  /*1190*/  IABS R55, R108 ;  /* 0x0000006c00377213 */ /* 0x000fc40000000000 */
[----:B------:R-:W-:Y:S02]  /*11a0*/  IABS R57, R106 ;  /* 0x0000006a00397213 */ /* 0x000fe40000000000 */
[----:B------:R-:W-:Y:S01]  /*11b0*/  IABS R59, R104 ;  /* 0x00000068003b7213 */ /* 0x000fe20000000000 */
[--C-:B-1----:R-:W-:Y:S01]  /*11c0*/  IMAD.MOV R9, RZ, RZ, -R5.reuse ;  /* 0x000000ffff097224 */ /* 0x102fe200078e0a05 */
[----:B------:R-:W-:Y:S01]  /*11d0*/  IABS R61, R102 ;  /* 0x00000066003d7213 */ /* 0x000fe20000000000 */
[----:B--2---:R-:W-:Y:S01]  /*11e0*/  IMAD.MOV.U32 R6, RZ, RZ, RZ ;  /* 0x000000ffff067224 */ /* 0x004fe200078e00ff */
[----:B------:R-:W-:Y:S01]  /*11f0*/  IABS R63, R100 ;  /* 0x00000064003f7213 */ /* 0x000fe20000000000 */
[----:B------:R-:W-:Y:S01]  /*1200*/  IMAD R9, R9, R2, RZ ;  /* 0x0000000209097224 */ /* 0x000fe200078e02ff */
[----:B------:R-:W-:Y:S02]  /*1210*/  IABS R65, R98 ;  /* 0x0000006200417213 */ /* 0x000fe40000000000 */
[----:B------:R-:W-:Y:S01]  /*1220*/  IABS R67, R96 ;  /* 0x0000006000437213 */ /* 0x000fe20000000000 */
[----:B------:R-:W-:Y:S01]  /*1230*/  IMAD.HI.U32 R4, R5, R9, R4 ;  /* 0x0000000905047227 */ /* 0x000fe200078e0004 */
[----:B------:R-:W-:-:S02]  /*1240*/  IABS R69, R94 ;  /* 0x0000005e00457213 */ /* 0x000fc40000000000 */
[----:B------:R-:W-:Y:S01]  /*1250*/  IABS R71, R92 ;  /* 0x0000005c00477213 */ /* 0x000fe20000000000 */
[----:B---3--:R-:W-:Y:S01]  /*1260*/  IMAD.MOV R3, RZ, RZ, -R7 ;  /* 0x000000ffff037224 */ /* 0x008fe200078e0a07 */
[----:B------:R-:W-:Y:S01]  /*1270*/  IABS R75, R90 ;  /* 0x0000005a004b7213 */ /* 0x000fe20000000000 */
[----:B------:R-:W-:Y:S01]  /*1280*/  IMAD.MOV.U32 R9, RZ, RZ, R10 ;  /* 0x000000ffff097224 */ /* 0x000fe200078e000a */
[----:B------:R-:W-:Y:S01]  /*1290*/  IABS R10, R147 ;  /* 0x00000093000a7213 */ /* 0x000fe20000000000 */
[----:B------:R-:W-:Y:S01]  /*12a0*/  IMAD R3, R3, R0, RZ ;  /* 0x0000000003037224 */ /* 0x000fe200078e02ff */
[----:B------:R-:W-:Y:S01]  /*12b0*/  IABS R77, R88 ;  /* 0x00000058004d7213 */ /* 0x000fe20000000000 */
[C---:B------:R-:W-:Y:S01]  /*12c0*/  IMAD.HI.U32 R8, R4.reuse, R11, RZ ;  /* 0x0000000b04087227 */ /* 0x040fe200078e00ff */
[----:B------:R-:W-:Y:S02]  /*12d0*/  IABS R79, R82 ;  /* 0x00000052004f7213 */ /* 0x000fe40000000000 */
[----:B------:R-:W-:Y:S01]  /*12e0*/  IABS R81, R80 ;  /* 0x0000005000517213 */ /* 0x000fe20000000000 */
[----:B------:R-:W-:Y:S01]  /*12f0*/  IMAD.HI.U32 R5, R4, R9, RZ ;  /* 0x0000000904057227 */ /* 0x000fe200078e00ff */
[----:B------:R-:W-:-:S02]  /*1300*/  IABS R83, R74 ;  /* 0x0000004a00537213 */ /* 0x000fc40000000000 */
[----:B------:R-:W-:Y:S01]  /*1310*/  IABS R85, R70 ;  /* 0x0000004600557213 */ /* 0x000fe20000000000 */
[----:B------:R-:W-:Y:S01]  /*1320*/  IMAD.HI.U32 R3, R7, R3, R6 ;  /* 0x0000000307037227 */ /* 0x000fe200078e0006 */
[----:B------:R-:W-:Y:S02]  /*1330*/  IABS R87, R68 ;  /* 0x0000004400577213 */ /* 0x000fe40000000000 */
[----:B------:R-:W-:Y:S01]  /*1340*/  IABS R89, R66 ;  /* 0x0000004200597213 */ /* 0x000fe20000000000 */
[----:B------:R-:W-:Y:S01]  /*1350*/  IMAD.HI.U32 R6, R4, R13, RZ ;  /* 0x0000000d04067227 */ /* 0x000fe200078e00ff */
[----:B------:R-:W-:Y:S02]  /*1360*/  IABS R91, R64 ;  /* 0x00000040005b7213 */ /* 0x000fe40000000000 */
[----:B------:R-:W-:Y:S01]  /*1370*/  IABS R93, R54 ;  /* 0x00000036005d7213 */ /* 0x000fe20000000000 */
[----:B------:R-:W-:Y:S01]  /*1380*/  IMAD.MOV R8, RZ, RZ, -R8 ;  /* 0x000000ffff087224 */ /* 0x000fe200078e0a08 */
[----:B------:R-:W-:Y:S01]  /*1390*/  IABS R95, R52 ;  /* 0x00000034005f7213 */ /* 0x000fe20000000000 */
[----:B------:R-:W-:Y:S01]  /*13a0*/  IMAD.MOV R5, RZ, RZ, -R5 ;  /* 0x000000ffff057224 */ /* 0x000fe200078e0a05 */
[----:B------:R-:W-:Y:S01]  /*13b0*/  IABS R97, R50 ;  /* 0x0000003200617213 */ /* 0x000fe20000000000 */
[----:B------:R-:W-:Y:S01]  /*13c0*/  IMAD.MOV R6, RZ, RZ, -R6 ;  /* 0x000000ffff067224 */ /* 0x000fe200078e0a06 */
[----:B------:R-:W-:Y:S01]  /*13d0*/  IABS R99, R48 ;  /* 0x0000003000637213 */ /* 0x000fe20000000000 */
[C---:B------:R-:W-:Y:S01]  /*13e0*/  IMAD R7, R2.reuse, R8, R11 ;  /* 0x0000000802077224 */ /* 0x040fe200078e020b */
[----:B------:R-:W-:Y:S01]  /*13f0*/  IABS R101, R38 ;  /* 0x0000002600657213 */ /* 0x000fe20000000000 */
[----:B------:R-:W-:Y:S01]  /*1400*/  IMAD.MOV.U32 R11, RZ, RZ, R10 ;  /* 0x000000ffff0b7224 */ /* 0x000fe200078e000a */
[----:B------:R-:W-:Y:S01]  /*1410*/  IABS R103, R34 ;  /* 0x0000002200677213 */ /* 0x000fe20000000000 */
[C---:B------:R-:W-:Y:S01]  /*1420*/  IMAD R5, R2.reuse, R5, R9 ;  /* 0x0000000502057224 */ /* 0x040fe200078e0209 */
[----:B------:R-:W-:Y:S01]  /*1430*/  IABS R105, R248 ;  /* 0x000000f800697213 */ /* 0x000fe20000000000 */
[----:B------:R-:W-:Y:S01]  /*1440*/  IMAD R9, R2, R6, R13 ;  /* 0x0000000602097224 */ /* 0x000fe200078e020d */
[----:B------:R-:W-:Y:S01]  /*1450*/  IABS R107, R249 ;  /* 0x000000f9006b7213 */ /* 0x000fe20000000000 */
[----:B------:R-:W-:Y:S01]  /*1460*/  IMAD.HI.U32 R6, R4, R11, RZ ;  /* 0x0000000b04067227 */ /* 0x000fe200078e00ff */
[----:B------:R-:W-:-:S02]  /*1470*/  IABS R109, R250 ;  /* 0x000000fa006d7213 */ /* 0x000fc40000000000 */
[----:B------:R-:W-:Y:S01]  /*1480*/  IABS R111, R251 ;  /* 0x000000fb006f7213 */ /* 0x000fe20000000000 */
[C---:B------:R-:W-:Y:S01]  /*1490*/  IMAD.HI.U32 R8, R4.reuse, R15, RZ ;  /* 0x0000000f04087227 */ /* 0x040fe200078e00ff */
[----:B------:R-:W-:Y:S02]  /*14a0*/  IABS R113, R252 ;  /* 0x000000fc00717213 */ /* 0x000fe40000000000 */
[----:B------:R-:W-:Y:S01]  /*14b0*/  IABS R115, R32 ;  /* 0x0000002000737213 */ /* 0x000fe20000000000 */
[----:B------:R-:W-:Y:S01]  /*14c0*/  IMAD.MOV R10, RZ, RZ, -R6 ;  /* 0x000000ffff0a7224 */ /* 0x000fe200078e0a06 */
[----:B------:R-:W-:Y:S01]  /*14d0*/  IABS R117, R30 ;  /* 0x0000001e00757213 */ /* 0x000fe20000000000 */
[----:B------:R-:W-:Y:S01]  /*14e0*/  IMAD.MOV R13, RZ, RZ, -R8 ;  /* 0x000000ffff0d7224 */ /* 0x000fe200078e0a08 */
[----:B------:R-:W-:Y:S01]  /*14f0*/  IABS R133, R163 ;  /* 0x000000a300857213 */ /* 0x000fe20000000000 */
[----:B------:R-:W-:Y:S01]  /*1500*/  IMAD.HI.U32 R6, R4, R17, RZ ;  /* 0x0000001104067227 */ /* 0x000fe200078e00ff */
[----:B------:R-:W-:-:S02]  /*1510*/  ISETP.GT.U32.AND P0, PT, R2, R5, PT ;  /* 0x000000050200720c */ /* 0x000fc40003f04070 */
[----:B------:R-:W-:Y:S01]  /*1520*/  ISETP.GT.U32.AND P3, PT, R2, R7, PT ;  /* 0x000000070200720c */ /* 0x000fe20003f64070 */
[----:B------:R-:W-:Y:S01]  /*1530*/  IMAD.HI.U32 R8, R4, R19, RZ ;  /* 0x0000001304087227 */ /* 0x000fe200078e00ff */
[----:B------:R-:W-:Y:S02]  /*1540*/  IABS R119, R28 ;  /* 0x0000001c00777213 */ /* 0x000fe40000000000 */
[----:B------:R-:W-:Y:S01]  /*1550*/  IABS R121, R26 ;  /* 0x0000001a00797213 */ /* 0x000fe20000000000 */
[----:B------:R-:W-:Y:S01]  /*1560*/  IMAD R11, R2, R10, R11 ;  /* 0x0000000a020b7224 */ /* 0x000fe200078e020b */
        /* <DEDUP_REMOVED lines=8> */
[C---:B------:R-:W-:Y:S01]  /*15f0*/  IMAD R13, R2.reuse, R13, R15 ;  /* 0x0000000d020d7224 */ /* 0x040fe200078e020f */
[----:B------:R-:W-:Y:S01]  /*1600*/  IABS R129, R16 ;  /* 0x0000001000817213 */ /* 0x000fe20000000000 */
[----:B------:R-:W-:Y:S01]  /*1610*/  IMAD.MOV R10, RZ, RZ, -R10 ;  /* 0x000000ffff0a7224 */ /* 0x000fe200078e0a0a */
[----:B------:R-:W-:Y:S01]  /*1620*/  IABS R131, R14 ;  /* 0x0000000e00837213 */ /* 0x000fe20000000000 */
[C---:B------:R-:W-:Y:S01]  /*1630*/  IMAD R15, R2.reuse, R6, R17 ;  /* 0x00000006020f7224 */ /* 0x040fe200078e0211 */
[C---:B------:R-:W-:Y:S01]  /*1640*/  ISETP.GT.U32.AND P5, PT, R2.reuse, R13, PT ;  /* 0x0000000d0200720c */ /* 0x040fe20003fa4070 */
[----:B------:R-:W-:Y:S01]  /*1650*/  IMAD R17, R2, R8, R19 ;  /* 0x0000000802117224 */ /* 0x000fe200078e0213 */
[----:B------:R-:W-:Y:S01]  /*1660*/  SHF.R.S32.HI R171, RZ, 0x1f, R172 ;  /* 0x0000001fffab7819 */ /* 0x000fe200000114ac */
[----:B------:R-:W-:Y:S01]  /*1670*/  IMAD.HI.U32 R6, R4, R23, RZ ;  /* 0x0000001704067227 */ /* 0x000fe200078e00ff */
[----:B------:R-:W-:-:S02]  /*1680*/  ISETP.GT.U32.AND P4, PT, R2, R15, PT ;  /* 0x0000000f0200720c */ /* 0x000fc40003f84070 */
[----:B------:R-:W-:Y:S01]  /*1690*/  SHF.L.U64.HI R171, R172, 0x1, R171 ;  /* 0x00000001acab7819 */ /* 0x000fe200000102ab */
[----:B------:R-:W-:-:S04]  /*16a0*/  IMAD.HI.U32 R8, R4, R25, RZ ;  /* 0x0000001904087227 */ /* 0x000fc800078e00ff */
[----:B------:R-:W-:Y:S02]  /*16b0*/  IMAD R19, R2, R10, R21 ;  /* 0x0000000a02137224 */ /* 0x000fe400078e0215 */
[----:B------:R-:W-:Y:S02]  /*16c0*/  IMAD.MOV R21, RZ, RZ, -R6 ;  /* 0x000000ffff157224 */ /* 0x000fe400078e0a06 */
[----:B------:R-:W-:Y:S02]  /*16d0*/  IMAD.MOV R10, RZ, RZ, -R8 ;  /* 0x000000ffff0a7224 */ /* 0x000fe400078e0a08 */
[----:B------:R-:W-:-:S04]  /*16e0*/  IMAD.HI.U32 R6, R4, R27, RZ ;  /* 0x0000001b04067227 */ /* 0x000fc800078e00ff */
[----:B------:R-:W-:-:S04]  /*16f0*/  IMAD.HI.U32 R8, R4, R29, RZ ;  /* 0x0000001d04087227 */ /* 0x000fc800078e00ff */
[C---:B------:R-:W-:Y:S02]  /*1700*/  IMAD R21, R2.reuse, R21, R23 ;  /* 0x0000001502157224 */ /* 0x040fe400078e0217 */
[----:B------:R-:W-:Y:S02]  /*1710*/  IMAD R23, R2, R10, R25 ;  /* 0x0000000a02177224 */ /* 0x000fe400078e0219 */
[----:B------:R-:W-:-:S04]  /*1720*/  IMAD.HI.U32 R10, R4, R31, RZ ;  /* 0x0000001f040a7227 */ /* 0x000fc800078e00ff */
[----:B------:R-:W-:Y:S02]  /*1730*/  IMAD.MOV R6, RZ, RZ, -R6 ;  /* 0x000000ffff067224 */ /* 0x000fe400078e0a06 */
[----:B------:R-:W-:Y:S02]  /*1740*/  IMAD.MOV R8, RZ, RZ, -R8 ;  /* 0x000000ffff087224 */ /* 0x000fe400078e0a08 */
[----:B------:R-:W-:Y:S02]  /*1750*/  IMAD.MOV R10, RZ, RZ, -R10 ;  /* 0x000000ffff0a7224 */ /* 0x000fe400078e0a0a */
[C---:B------:R-:W-:Y:S02]  /*1760*/  IMAD R25, R2.reuse, R6, R27 ;  /* 0x0000000602197224 */ /* 0x040fe400078e021b */
[----:B------:R-:W-:Y:S02]  /*1770*/  IMAD R27, R2, R8, R29 ;  /* 0x00000008021b7224 */ /* 0x000fe400078e021d */
[----:B------:R-:W-:-:S04]  /*1780*/  IMAD.HI.U32 R6, R4, R33, RZ ;  /* 0x0000002104067227 */ /* 0x000fc800078e00ff */
        /* <DEDUP_REMOVED lines=121> */
[C---:B------:R-:W-:Y:S02]  /*1f20*/  IMAD R111, R2.reuse, R10, R113 ;  /* 0x0000000a026f7224 */ /* 0x040fe400078e0271 */
[----:B------:R-:W-:Y:S02]  /*1f30*/  IMAD.MOV R113, RZ, RZ, -R6 ;  /* 0x000000ffff717224 */ /* 0x000fe400078e0a06 */
[----:B------:R-:W-:Y:S02]  /*1f40*/  IMAD.MOV R10, RZ, RZ, -R8 ;  /* 0x000000ffff0a7224 */ /* 0x000fe400078e0a08 */
[C---:B------:R-:W-:Y:S02]  /*1f50*/  IMAD R113, R2.reuse, R113, R115 ;  /* 0x0000007102717224 */ /* 0x040fe400078e0273 */
[----:B------:R-:W-:Y:S02]  /*1f60*/  IMAD R115, R2, R10, R117 ;  /* 0x0000000a02737224 */ /* 0x000fe400078e0275 */
[----:B------:R-:W-:-:S04]  /*1f70*/  IMAD.HI.U32 R10, R4, R133, RZ ;  /* 0x00000085040a7227 */ /* 0x000fc800078e00ff */
[----:B------:R-:W-:Y:S02]  /*1f80*/  IMAD.MOV R10, RZ, RZ, -R10 ;  /* 0x000000ffff0a7224 */ /* 0x000fe400078e0a0a */
[--C-:B------:R-:W-:Y:S01]  /*1f90*/  @!P0 IMAD.IADD R5, R5, 0x1, -R2.reuse ;  /* 0x0000000105058824 */ /* 0x100fe200078e0a02 */
[C---:B------:R-:W-:Y:S01]  /*1fa0*/  ISETP.GT.U32.AND P0, PT, R2.reuse, R11, PT ;  /* 0x0000000b0200720c */ /* 0x040fe20003f04070 */
[C---:B------:R-:W-:Y:S02]  /*1fb0*/  IMAD R133, R2.reuse, R10, R133 ;  /* 0x0000000a02857224 */ /* 0x040fe400078e0285 */
[--C-:B------:R-:W-:Y:S01]  /*1fc0*/  @!P3 IMAD.IADD R7, R7, 0x1, -R2.reuse ;  /* 0x000000010707b824 */ /* 0x100fe200078e0a02 */
[C---:B------:R-:W-:Y:S01]  /*1fd0*/  ISETP.GT.U32.AND P6, PT, R2.reuse, R5, PT ;  /* 0x000000050200720c */ /* 0x040fe20003fc4070 */
[--C-:B------:R-:W-:Y:S01]  /*1fe0*/  @!P5 IMAD.IADD R13, R13, 0x1, -R2.reuse ;  /* 0x000000010d0dd824 */ /* 0x100fe200078e0a02 */
[C---:B------:R-:W-:Y:S01]  /*1ff0*/  ISETP.GT.U32.AND P1, PT, R2.reuse, R133, PT ;  /* 0x000000850200720c */ /* 0x040fe20003f24070 */
[----:B------:R-:W-:Y:S01]  /*2000*/  @!P4 IMAD.IADD R15, R15, 0x1, -R2 ;  /* 0x000000010f0fc824 */ /* 0x000fe200078e0a02 */
[----:B------:R-:W-:Y:S01]  /*2010*/  ISETP.GT.U32.AND P3, PT, R2, R21, PT ;  /* 0x000000150200720c */ /* 0x000fe20003f64070 */
[----:B------:R-:W-:Y:S01]  /*2020*/  IMAD.HI.U32 R6, R4, R119, RZ ;  /* 0x0000007704067227 */ /* 0x000fe200078e00ff */
[----:B------:R-:W-:-:S02]  /*2030*/  ISETP.GT.U32.AND P5, PT, R2, R27, PT ;  /* 0x0000001b0200720c */ /* 0x000fc40003fa4070 */
[C---:B------:R-:W-:Y:S01]  /*2040*/  ISETP.GT.U32.AND P4, PT, R2.reuse, R29, PT ;  /* 0x0000001d0200720c */ /* 0x040fe20003f84070 */
[----:B------:R-:W-:Y:S01]  /*2050*/  @!P0 IMAD.IADD R11, R11, 0x1, -R2 ;  /* 0x000000010b0b8824 */ /* 0x000fe200078e0a02 */
[----:B------:R-:W-:Y:S01]  /*2060*/  ISETP.GT.U32.AND P0, PT, R2, R25, PT ;  /* 0x000000190200720c */ /* 0x000fe20003f04070 */
[----:B------:R-:W-:-:S04]  /*2070*/  IMAD.HI.U32 R8, R4, R121, RZ ;  /* 0x0000007904087227 */ /* 0x000fc800078e00ff */
[--C-:B------:R-:W-:Y:S01]  /*2080*/  @!P1 IMAD.IADD R133, R133, 0x1, -R2.reuse ;  /* 0x0000000185859824 */ /* 0x100fe200078e0a02 */
[C---:B------:R-:W-:Y:S01]  /*2090*/  ISETP.GT.U32.AND P1, PT, R2.reuse, R9, PT ;  /* 0x000000090200720c */ /* 0x040fe20003f24070 */
[--C-:B------:R-:W-:Y:S01]  /*20a0*/  @!P6 IMAD.IADD R5, R5, 0x1, -R2.reuse ;  /* 0x000000010505e824 */ /* 0x100fe200078e0a02 */
[C---:B------:R-:W-:Y:S01]  /*20b0*/  ISETP.GT.U32.AND P6, PT, R2.reuse, R19, PT ;  /* 0x000000130200720c */ /* 0x040fe20003fc4070 */
[--C-:B------:R-:W-:Y:S01]  /*20c0*/  @!P3 IMAD.IADD R21, R21, 0x1, -R2.reuse ;  /* 0x000000011515b824 */ /* 0x100fe200078e0a02 */
[C---:B------:R-:W-:Y:S01]  /*20d0*/  ISETP.GT.U32.AND P2, PT, R2.reuse, R133, PT ;  /* 0x000000850200720c */ /* 0x040fe20003f44070 */
[--C-:B------:R-:W-:Y:S01]  /*20e0*/  @!P5 IMAD.IADD R27, R27, 0x1, -R2.reuse ;  /* 0x000000011b1bd824 */ /* 0x100fe200078e0a02 */
[C---:B------:R-:W-:Y:S01]  /*20f0*/  ISETP.GT.U32.AND P5, PT, R2.reuse, R15, PT ;  /* 0x0000000f0200720c */ /* 0x040fe20003fa4070 */
[--C-:B------:R-:W-:Y:S01]  /*2100*/  @!P0 IMAD.IADD R25, R25, 0x1, -R2.reuse ;  /* 0x0000000119198824 */ /* 0x100fe200078e0a02 */
[----:B------:R-:W-:Y:S01]  /*2110*/  ISETP.GT.U32.AND P0, PT, R2, R13, PT ;  /* 0x0000000d0200720c */ /* 0x000fe20003f04070 */
[----:B------:R-:W-:-:S02]  /*2120*/  @!P4 IMAD.IADD R29, R29, 0x1, -R2 ;  /* 0x000000011d1dc824 */ /* 0x000fc400078e0a02 */
[----:B------:R-:W-:Y:S02]  /*2130*/  IMAD.MOV R6, RZ, RZ, -R6 ;  /* 0x000000ffff067224 */ /* 0x000fe400078e0a06 */
        /* <DEDUP_REMOVED lines=8> */
[----:B------:R-:W-:Y:S01]  /*21c0*/  @!P0 IMAD.IADD R13, R13, 0x1, -R2 ;  /* 0x000000010d0d8824 */ /* 0x000fe200078e0a02 */
[C---:B------:R-:W-:Y:S01]  /*21d0*/  ISETP.GT.U32.AND P0, PT, R2.reuse, R25, PT ;  /* 0x000000190200720c */ /* 0x040fe20003f04070 */
[----:B------:R-:W-:Y:S01]  /*21e0*/  IMAD.MOV R8, RZ, RZ, -R8 ;  /* 0x000000ffff087224 */ /* 0x000fe200078e0a08 */
[C---:B------:R-:W-:Y:S01]  /*21f0*/  ISETP.GT.U32.AND P5, PT, R2.reuse, R27, PT ;  /* 0x0000001b0200720c */ /* 0x040fe20003fa4070 */
[----:B------:R-:W-:-:S02]  /*2200*/  IMAD R117, R2, R6, R119 ;  /* 0x0000000602757224 */ /* 0x000fc400078e0277 */
[--C-:B------:R-:W-:Y:S01]  /*2210*/  @!P1 IMAD.IADD R23, R23, 0x1, -R2.reuse ;  /* 0x0000000117179824 */ /* 0x100fe200078e0a02 */
[C---:B------:R-:W-:Y:S01]  /*2220*/  ISETP.GT.U32.AND P1, PT, R2.reuse, R11, PT ;  /* 0x0000000b0200720c */ /* 0x040fe20003f24070 */
[--C-:B------:R-:W-:Y:S02]  /*2230*/  @!P6 IMAD.IADD R7, R7, 0x1, -R2.reuse ;  /* 0x000000010707e824 */ /* 0x100fe400078e0a02 */
        /* <DEDUP_REMOVED lines=8> */
[C---:B------:R-:W-:Y:S01]  /*22c0*/  IMAD R119, R2.reuse, R8, R121 ;  /* 0x0000000802777224 */ /* 0x040fe200078e0279 */
        /* <DEDUP_REMOVED lines=16> */
[----:B------:R-:W-:Y:S01]  /*23d0*/  IMAD.MOV.U32 R121, RZ, RZ, R12 ;  /* 0x000000ffff797224 */ /* 0x000fe200078e000c */
        /* <DEDUP_REMOVED lines=84> */
[----:B------:R-:W-:Y:S01]  /*2920*/  ISETP.GT.U32.AND P2, PT, R2, R63, PT ;  /* 0x0000003f0200720c */ /* 0x000fe20003f44070 */
[----:B------:R-:W-:Y:S01]  /*2930*/  IMAD.HI.U32 R6, R4, R121, RZ ;  /* 0x0000007904067227 */ /* 0x000fe200078e00ff */
[----:B------:R-:W-:-:S03]  /*2940*/  ISETP.GT.U32.AND P6, PT, R2, R85, PT ;  /* 0x000000550200720c */ /* 0x000fc60003fc4070 */
        /* <DEDUP_REMOVED lines=40> */
[----:B------:R-:W-:-:S02]  /*2bd0*/  IMAD R123, R2, R8, R123 ;  /* 0x00000008027b7224 */ /* 0x000fc400078e027b */
        /* <DEDUP_REMOVED lines=21> */
[----:B------:R-:W-:Y:S02]  /*2d30*/  IMAD.MOV R10, RZ, RZ, -R6 ;  /* 0x000000ffff0a7224 */ /* 0x000fe400078e0a06 */
[----:B------:R-:W-:-:S02]  /*2d40*/  IMAD.MOV R8, RZ, RZ, -R8 ;  /* 0x000000ffff087224 */ /* 0x000fc400078e0a08 */
        /* <DEDUP_REMOVED lines=9> */
[----:B------:R-:W-:-:S04]  /*2de0*/  IMAD.HI.U32 R6, R4, R125, RZ ;  /* 0x0000007d04067227 */ /* 0x000fc800078e00ff */
[----:B------:R-:W-:Y:S02]  /*2df0*/  IMAD R127, R2, R8, R127 ;  /* 0x00000008027f7224 */ /* 0x000fe400078e027f */
[----:B------:R-:W-:-:S04]  /*2e00*/  IMAD.HI.U32 R3, R3, R135, RZ ;  /* 0x0000008703037227 */ /* 0x000fc800078e00ff */
[----:B------:R-:W-:Y:S01]  /*2e10*/  @!P3 IMAD.IADD R107, R107, 0x1, -R2 ;  /* 0x000000016b6bb824 */ /* 0x000fe200078e0a02 */
[C---:B------:R-:W-:Y:S01]  /*2e20*/  ISETP.GT.U32.AND P3, PT, R2.reuse, R121, PT ;  /* 0x000000790200720c */ /* 0x040fe20003f64070 */
[----:B------:R-:W-:Y:S02]  /*2e30*/  IMAD.MOV R10, RZ, RZ, -R6 ;  /* 0x000000ffff0a7224 */ /* 0x000fe400078e0a06 */
[----:B------:R-:W-:Y:S02]  /*2e40*/  IMAD.MOV R3, RZ, RZ, -R3 ;  /* 0x000000ffff037224 */ /* 0x000fe400078e0a03 */
[--C-:B------:R-:W-:Y:S01]  /*2e50*/  @!P0 IMAD.IADD R113, R113, 0x1, -R2.reuse ;  /* 0x0000000171718824 */ /* 0x100fe200078e0a02 */
[C---:B------:R-:W-:Y:S01]  /*2e60*/  ISETP.GT.U32.AND P0, PT, R2.reuse, R127, PT ;  /* 0x0000007f0200720c */ /* 0x040fe20003f04070 */
[C---:B------:R-:W-:Y:S02]  /*2e70*/  IMAD R125, R2.reuse, R10, R125 ;  /* 0x0000000a027d7224 */ /* 0x040fe400078e027d */
[----:B------:R-:W-:Y:S01]  /*2e80*/  @!P6 IMAD.IADD R109, R109, 0x1, -R2 ;  /* 0x000000016d6de824 */ /* 0x000fe200078e0a02 */
[----:B------:R-:W-:Y:S01]  /*2e90*/  ISETP.GT.U32.AND P6, PT, R2, R123, PT ;  /* 0x0000007b0200720c */ /* 0x000fe20003fc4070 */
[----:B------:R-:W-:Y:S01]  /*2ea0*/  IMAD R135, R0, R3, R135 ;  /* 0x0000000300877224 */ /* 0x000fe200078e0287 */
[----:B------:R-:W-:Y:S01]  /*2eb0*/  SHF.R.S32.HI R3, RZ, 0x1f, R170 ;  /* 0x0000001fff037819 */ /* 0x000fe200000114aa */
[--C-:B------:R-:W-:Y:S01]  /*2ec0*/  @!P1 IMAD.IADD R111, R111, 0x1, -R2.reuse ;  /* 0x000000016f6f9824 */ /* 0x100fe200078e0a02 */
[C---:B------:R-:W-:Y:S01]  /*2ed0*/  ISETP.GT.U32.AND P1, PT, R2.reuse, R125, PT ;  /* 0x0000007d0200720c */ /* 0x040fe20003f24070 */
[--C-:B------:R-:W-:Y:S01]  /*2ee0*/  @!P2 IMAD.IADD R119, R119, 0x1, -R2.reuse ;  /* 0x000000017777a824 */ /* 0x100fe200078e0a02 */
[----:B------:R-:W-:Y:S01]  /*2ef0*/  ISETP.GT.U32.AND P2, PT, R2, R113, PT ;  /* 0x000000710200720c */ /* 0x000fe20003f44070 */
[--C-:B------:R-:W-:Y:S01]  /*2f00*/  @!P5 IMAD.IADD R115, R115, 0x1, -R2.reuse ;  /* 0x000000017373d824 */ /* 0x100fe200078e0a02 */
[----:B------:R-:W-:Y:S01]  /*2f10*/  LEA.HI R170, R3, R170, RZ, 0x5 ;  /* 0x000000aa03aa7211 */ /* 0x000fe200078f28ff */
[----:B------:R-:W-:Y:S01]  /*2f20*/  @!P4 IMAD.IADD R117, R117, 0x1, -R2 ;  /* 0x000000017575c824 */ /* 0x000fe200078e0a02 */
[----:B------:R-:W-:Y:S01]  /*2f30*/  ISETP.GT.U32.AND P4, PT, R0, R135, PT ;  /* 0x000000870000720c */ /* 0x000fe20003f84070 */
[----:B------:R-:W-:Y:S01]  /*2f40*/  IMAD.HI.U32 R6, R4, R129, RZ ;  /* 0x0000008104067227 */ /* 0x000fe200078e00ff */
[----:B------:R-:W-:-:S03]  /*2f50*/  SHF.R.S32.HI R170, RZ, 0x5, R170 ;  /* 0x00000005ffaa7819 */ /* 0x000fc600000114aa */
[----:B------:R-:W-:Y:S01]  /*2f60*/  @!P3 IMAD.IADD R121, R121, 0x1, -R2 ;  /* 0x000000017979b824 */ /* 0x000fe200078e0a02 */
[C---:B------:R-:W-:Y:S01]  /*2f70*/  ISETP.GT.U32.AND P3, PT, R2.reuse, R115, PT ;  /* 0x000000730200720c */ /* 0x040fe20003f64070 */
[----:B------:R-:W-:Y:S02]  /*2f80*/  IMAD.MOV R6, RZ, RZ, -R6 ;  /* 0x000000ffff067224 */ /* 0x000fe400078e0a06 */
[--C-:B------:R-:W-:Y:S01]  /*2f90*/  @!P0 IMAD.IADD R127, R127, 0x1, -R2.reuse ;  /* 0x000000017f7f8824 */ /* 0x100fe200078e0a02 */
[C---:B------:R-:W-:Y:S01]  /*2fa0*/  ISETP.GT.U32.AND P0, PT, R2.reuse, R119, PT ;  /* 0x000000770200720c */ /* 0x040fe20003f04070 */
[----:B------:R-:W-:Y:S02]  /*2fb0*/  IMAD R129, R2, R6, R129 ;  /* 0x0000000602817224 */ /* 0x000fe400078e0281 */
[----:B------:R-:W-:Y:S02]  /*2fc0*/  @!P6 IMAD.IADD R123, R123, 0x1, -R2 ;  /* 0x000000017b7be824 */ /* 0x000fe400078e0a02 */
[----:B------:R-:W-:Y:S01]  /*2fd0*/  IMAD.HI.U32 R4, R4, R131, RZ ;  /* 0x0000008304047227 */ /* 0x000fe200078e00ff */
[----:B------:R-:W-:-:S03]  /*2fe0*/  ISETP.GT.U32.AND P5, PT, R2, R129, PT ;  /* 0x000000810200720c */ /* 0x000fc60003fa4070 */
[--C-:B------:R-:W-:Y:S01]  /*2ff0*/  @!P1 IMAD.IADD R125, R125, 0x1, -R2.reuse ;  /* 0x000000017d7d9824 */ /* 0x100fe200078e0a02 */
[C---:B------:R-:W-:Y:S01]  /*3000*/  ISETP.GT.U32.AND P1, PT, R2.reuse, R117, PT ;  /* 0x000000750200720c */ /* 0x040fe20003f24070 */
[----:B------:R-:W-:Y:S01]  /*3010*/  @!P2 IMAD.IADD R113, R113, 0x1, -R2 ;  /* 0x000000017171a824 */ /* 0x000fe200078e0a02 */
[----:B------:R-:W-:Y:S01]  /*3020*/  ISETP.GT.U32.AND P2, PT, R2, R123, PT ;  /* 0x0000007b0200720c */ /* 0x000fe20003f44070 */
[----:B------:R-:W-:Y:S01]  /*3030*/  @!P4 IMAD.IADD R135, R135, 0x1, -R0 ;  /* 0x000000018787c824 */ /* 0x000fe200078e0a00 */
[----:B------:R-:W-:Y:S01]  /*3040*/  ISETP.GE.AND P4, PT, R151, RZ, PT ;  /* 0x000000ff9700720c */ /* 0x000fe20003f86270 */
[----:B------:R-:W-:Y:S02]  /*3050*/  IMAD.MOV R4, RZ, RZ, -R4 ;  /* 0x000000ffff047224 */ /* 0x000fe400078e0a04 */
[----:B------:R-:W-:Y:S01]  /*3060*/  @!P3 IMAD.IADD R115, R115, 0x1, -R2 ;  /* 0x000000017373b824 */ /* 0x000fe200078e0a02 */
[----:B------:R-:W-:Y:S01]  /*3070*/  ISETP.GT.U32.AND P3, PT, R0, R135, PT ;  /* 0x000000870000720c */ /* 0x000fe20003f64070 */
[----:B------:R-:W-:-:S02]  /*3080*/  IMAD R131, R2, R4, R131 ;  /* 0x0000000402837224 */ /* 0x000fc400078e0283 */
        /* <DEDUP_REMOVED lines=8> */
[----:B------:R-:W-:Y:S01]  /*3110*/  IMAD.SHL.U32 R172, R172, 0x2, RZ ;  /* 0x00000002acac7824 */ /* 0x000fe200078e00ff */
[----:B------:R-:W-:Y:S01]  /*3120*/  ISETP.NE.AND P2, PT, R72, RZ, PT ;  /* 0x000000ff4800720c */ /* 0x000fe20003f45270 */
[----:B------:R-:W-:Y:S01]  /*3130*/  @!P3 IMAD.IADD R135, R135, 0x1, -R0 ;  /* 0x000000018787b824 */ /* 0x000fe200078e0a00 */
[----:B------:R-:W-:-:S03]  /*3140*/  ISETP.GE.AND P3, PT, R150, RZ, PT ;  /* 0x000000ff9600720c */ /* 0x000fc60003f66270 */
[--C-:B------:R-:W-:Y:S01]  /*3150*/  @!P0 IMAD.IADD R127, R127, 0x1, -R2.reuse ;  /* 0x000000017f7f8824 */ /* 0x100fe200078e0a02 */
[----:B------:R-:W-:Y:S01]  /*3160*/  ISETP.GE.AND P0, PT, R148, RZ, PT ;  /* 0x000000ff9400720c */ /* 0x000fe20003f06270 */
[----:B------:R-:W-:Y:S02]  /*3170*/  IMAD.MOV.U32 R0, RZ, RZ, R135 ;  /* 0x000000ffff007224 */ /* 0x000fe400078e0087 */
[----:B------:R-:W-:Y:S01]  /*3180*/  @!P6 IMAD.IADD R131, R131, 0x1, -R2 ;  /* 0x000000018383e824 */ /* 0x000fe200078e0a02 */
[C---:B------:R-:W-:Y:S01]  /*3190*/  ISETP.GT.U32.AND P6, PT, R2.reuse, R129, PT ;  /* 0x000000810200720c */ /* 0x040fe20003fc4070 */
[----:B------:R-:W-:Y:S01]  /*31a0*/  @!P4 IMAD.MOV R0, RZ, RZ, -R0 ;  /* 0x000000ffff00c224 */ /* 0x000fe200078e0a00 */
[----:B------:R-:W-:Y:S01]  /*31b0*/  ISETP.GE.AND P4, PT, R147, RZ, PT ;  /* 0x000000ff9300720c */ /* 0x000fe20003f86270 */
[--C-:B------:R-:W-:Y:S01]  /*31c0*/  @!P5 IMAD.IADD R121, R121, 0x1, -R2.reuse ;  /* 0x000000017979d824 */ /* 0x100fe200078e0a02 */
[----:B------:R-:W-:Y:S01]  /*31d0*/  @!P2 LOP3.LUT R0, RZ, R72, RZ, 0x33, !PT ;  /* 0x00000048ff00a212 */ /* 0x000fe200078e33ff */
[--C-:B------:R-:W-:Y:S01]  /*31e0*/  @!P1 IMAD.IADD R125, R125, 0x1, -R2.reuse ;  /* 0x000000017d7d9824 */ /* 0x100fe200078e0a02 */
[----:B------:R-:W-:Y:S01]  /*31f0*/  ISETP.GT.U32.AND P5, PT, R2, R131, PT ;  /* 0x000000830200720c */ /* 0x000fe20003fa4070 */
[----:B------:R-:W-:Y:S01]  /*3200*/  @!P3 IMAD.MOV R5, RZ, RZ, -R5 ;  /* 0x000000ffff05b224 */ /* 0x000fe200078e0a05 */
[----:B------:R-:W-:Y:S01]  /*3210*/  ISETP.GE.AND P1, PT, R149, RZ, PT ;  /* 0x000000ff9500720c */ /* 0x000fe20003f26270 */
[----:B------:R-:W-:Y:S01]  /*3220*/  @!P0 IMAD.MOV R9, RZ, RZ, -R9 ;  /* 0x000000ffff098224 */ /* 0x000fe200078e0a09 */
[----:B------:R-:W-:Y:S01]  /*3230*/  ISETP.GE.AND P2, PT, R146, RZ, PT ;  /* 0x000000ff9200720c */ /* 0x000fe20003f46270 */
[----:B------:R-:W-:Y:S01]  /*3240*/  IMAD R0, R0, UR4, RZ ;  /* 0x0000000400007c24 */ /* 0x000fe2000f8e02ff */
[----:B------:R-:W-:Y:S01]  /*3250*/  ISETP.GE.AND P0, PT, R142, RZ, PT ;  /* 0x000000ff8e00720c */ /* 0x000fe20003f06270 */
[----:B------:R-:W-:Y:S01]  /*3260*/  @!P6 IMAD.IADD R129, R129, 0x1, -R2 ;  /* 0x000000018181e824 */ /* 0x000fe200078e0a02 */
[----:B------:R-:W-:Y:S01]  /*3270*/  ISETP.GE.AND P3, PT, R144, RZ, PT ;  /* 0x000000ff9000720c */ /* 0x000fe20003f66270 */
[----:B------:R-:W-:Y:S01]  /*3280*/  @!P4 IMAD.MOV R11, RZ, RZ, -R11 ;  /* 0x000000ffff0bc224 */ /* 0x000fe200078e0a0b */
[----:B------:R-:W-:Y:S01]  /*3290*/  ISETP.GE.AND P4, PT, R141, RZ, PT ;  /* 0x000000ff8d00720c */ /* 0x000fe20003f86270 */
[----:B------:R-:W-:-:S02]  /*32a0*/  ULDC UR4, c[0x0][0x240] ;  /* 0x0000900000047ab9 */ /* 0x000fc40000000800 */
[----:B------:R-:W-:Y:S01]  /*32b0*/  @!P5 IMAD.IADD R131, R131, 0x1, -R2 ;  /* 0x000000018383d824 */ /* 0x000fe200078e0a02 */
[----:B------:R-:W-:Y:S01]  /*32c0*/  ISETP.GE.AND P5, PT, R145, RZ, PT ;  /* 0x000000ff9100720c */ /* 0x000fe20003fa6270 */
[----:B------:R-:W-:Y:S01]  /*32d0*/  @!P1 IMAD.MOV R7, RZ, RZ, -R7 ;  /* 0x000000ffff079224 */ /* 0x000fe200078e0a07 */
        /* <DEDUP_REMOVED lines=8> */
[----:B------:R-:W-:-:S02]  /*3360*/  ISETP.GE.AND P4, PT, R134, RZ, PT ;  /* 0x000000ff8600720c */ /* 0x000fc40003f86270 */
[----:B------:R-:W-:Y:S01]  /*3370*/  LOP3.LUT R2, RZ, R73, RZ, 0x33, !PT ;  /* 0x00000049ff027212 */ /* 0x000fe200078e33ff */
        /* <DEDUP_REMOVED lines=11> */
[----:B------:R-:W-:-:S03]  /*3430*/  ISETP.GE.AND P4, PT, R122, RZ, PT ;  /* 0x000000ff7a00720c */ /* 0x000fc60003f86270 */
        /* <DEDUP_REMOVED lines=60> */
[----:B0-----:R-:W-:-:S02]  /*3800*/  IMAD.SHL.U32 R38, R36, 0x40, RZ ;  /* 0x0000004024267824 */ /* 0x001fc400078e00ff */
        /* <DEDUP_REMOVED lines=12> */
[----:B------:R0:W-:Y:S02]  /*38d0*/  STL [R1+0xf0], R38 ;  /* 0x0000f02601007387 */ /* 0x0001e40000100800 */
        /* <DEDUP_REMOVED lines=17> */
[----:B------:R-:W-:Y:S01]  /*39f0*/  ISETP.NE.AND P2, PT, R73, RZ, PT ;  /* 0x000000ff4900720c */ /* 0x000fe20003f45270 */
[----:B------:R-:W-:Y:S01]  /*3a00*/  @!P0 IMAD.MOV R131, RZ, RZ, -R131 ;  /* 0x000000ffff838224 */ /* 0x000fe200078e0a83 */
[----:B------:R-:W-:Y:S01]  /*3a10*/  LEA R134, P0, R0, UR10, 0x1 ;  /* 0x0000000a00867c11 */ /* 0x000fe2000f8008ff */
[----:B------:R-:W-:Y:S01]  /*3a20*/  @!P3 IMAD.MOV R127, RZ, RZ, -R127 ;  /* 0x000000ffff7fb224 */ /* 0x000fe200078e0a7f */
[C---:B------:R-:W-:Y:S01]  /*3a30*/  SEL R5, R2.reuse, R5, !P2 ;  /* 0x0000000502057207 */ /* 0x040fe20005000000 */
[----:B------:R-:W-:Y:S01]  /*3a40*/  @!P4 IMAD.MOV R133, RZ, RZ, -R133 ;  /* 0x000000ffff85c224 */ /* 0x000fe200078e0a85 */
[----:B------:R-:W-:-:S02]  /*3a50*/  SEL R7, R2, R7, !P2 ;  /* 0x0000000702077207 */ /* 0x000fc40005000000 */
[C---:B------:R-:W-:Y:S01]  /*3a60*/  SEL R9, R2.reuse, R9, !P2 ;  /* 0x0000000902097207 */ /* 0x040fe20005000000 */
[----:B------:R-:W-:Y:S01]  /*3a70*/  IMAD R155, R5, UR4, RZ ;  /* 0x00000004059b7c24 */ /* 0x000fe2000f8e02ff */
[C---:B------:R-:W-:Y:S01]  /*3a80*/  SEL R11, R2.reuse, R11, !P2 ;  /* 0x0000000b020b7207 */ /* 0x040fe20005000000 */
[----:B------:R-:W-:Y:S01]  /*3a90*/  @!P5 IMAD.MOV R125, RZ, RZ, -R125 ;  /* 0x000000ffff7dd224 */ /* 0x000fe200078e0a7d */
[C---:B------:R-:W-:Y:S01]  /*3aa0*/  SEL R13, R2.reuse, R13, !P2 ;  /* 0x0000000d020d7207 */ /* 0x040fe20005000000 */
[----:B------:R-:W-:Y:S01]  /*3ab0*/  @!P1 IMAD.MOV R129, RZ, RZ, -R129 ;  /* 0x000000ffff819224 */ /* 0x000fe200078e0a81 */
[C---:B------:R-:W-:Y:S01]  /*3ac0*/  SEL R15, R2.reuse, R15, !P2 ;  /* 0x0000000f020f7207 */ /* 0x040fe20005000000 */
[----:B------:R-:W-:Y:S01]  /*3ad0*/  IMAD R7, R7, UR4, RZ ;  /* 0x0000000407077c24 */ /* 0x000fe2000f8e02ff */
[C---:B------:R-:W-:Y:S01]  /*3ae0*/  SEL R17, R2.reuse, R17, !P2 ;  /* 0x0000001102117207 */ /* 0x040fe20005000000 */
[----:B------:R-:W-:Y:S01]  /*3af0*/  IMAD R9, R9, UR4, RZ ;  /* 0x0000000409097c24 */ /* 0x000fe2000f8e02ff */
[----:B------:R-:W-:Y:S01]  /*3b00*/  SEL R19, R2, R19, !P2 ;  /* 0x0000001302137207 */ /* 0x000fe20005000000 */
[----:B------:R-:W-:Y:S01]  /*3b10*/  IMAD R11, R11, UR4, RZ ;  /* 0x000000040b0b7c24 */ /* 0x000fe2000f8e02ff */
[----:B------:R-:W-:Y:S01]  /*3b20*/  LEA.HI.X.SX32 R135, R0, UR11, 0x1, P0 ;  /* 0x0000000b00877c11 */ /* 0x000fe200080f0eff */
[----:B------:R-:W-:Y:S01]  /*3b30*/  ULDC.64 UR10, c[0x0][0x218] ;  /* 0x00008600000a7ab9 */ /* 0x000fe20000000a00 */
[C---:B------:R-:W-:Y:S01]  /*3b40*/  SEL R21, R2.reuse, R21, !P2 ;  /* 0x0000001502157207 */ /* 0x040fe20005000000 */
[----:B------:R-:W-:Y:S01]  /*3b50*/  IMAD R13, R13, UR4, RZ ;  /* 0x000000040d0d7c24 */ /* 0x000fe2000f8e02ff */
        /* <DEDUP_REMOVED lines=12> */
[----:B------:R-:W-:Y:S01]  /*3c20*/  LEA R162, P6, R155, UR10, 0x1 ;  /* 0x0000000a9ba27c11 */ /* 0x000fe2000f8c08ff */
        /* <DEDUP_REMOVED lines=45> */
[----:B------:R-:W-:Y:S01]  /*3f00*/  SEL R81, R2, R81, !P2 ;  /* 0x0000005102517207 */ /* 0x000fe20005000000 */
[----:B------:R-:W-:Y:S01]  /*3f10*/  IMAD R4, R4, UR4, RZ ;  /* 0x0000000404047c24 */ /* 0x000fe2000f8e02ff */
[----:B------:R-:W-:Y:S01]  /*3f20*/  SEL R194, R2, R83, !P2 ;  /* 0x0000005302c27207 */ /* 0x000fe20005000000 */
        /* <DEDUP_REMOVED lines=19> */
[----:B------:R-:W-:Y:S01]  /*4060*/  SEL R175, R2, R103, !P2 ;  /* 0x0000006702af7207 */ /* 0x000fe20005000000 */
[----:B------:R-:W-:Y:S01]  /*4070*/  IMAD R174, R174, UR4, RZ ;  /* 0x00000004aeae7c24 */ /* 0x000fe2000f8e02ff */
[----:B------:R-:W-:Y:S01]  /*4080*/  SEL R177, R2, R105, !P2 ;  /* 0x0000006902b17207 */ /* 0x000fe20005000000 */
        /* <DEDUP_REMOVED lines=29> */
[----:B------:R-:W-:Y:S01]  /*4260*/  LEA.HI.X.SX32 R155, R155, UR11, 0x1, P6 ;  /* 0x0000000b9b9b7c11 */ /* 0x000fe2000b0f0eff */
[----:B------:R-:W-:Y:S01]  /*4270*/  IMAD R210, R210, UR4, RZ ;  /* 0x00000004d2d27c24 */ /* 0x000fe2000f8e02ff */
[----:B------:R-:W-:Y:S01]  /*4280*/  LEA R161, P5, R7, UR10, 0x1 ;  /* 0x0000000a07a17c11 */ /* 0x000fe2000f8a08ff */
[----:B------:R-:W-:Y:S01]  /*4290*/  IMAD R188, R188, UR4, RZ ;  /* 0x00000004bcbc7c24 */ /* 0x000fe2000f8e02ff */
[----:B------:R-:W-:Y:S01]  /*42a0*/  LEA R160, P3, R9, UR10, 0x1 ;  /* 0x0000000a09a07c11 */ /* 0x000fe2000f8608ff */
[----:B------:R-:W-:Y:S01]  /*42b0*/  IMAD R212, R212, UR4, RZ ;  /* 0x00000004d4d47c24 */ /* 0x000fe2000f8e02ff */
[----:B------:R-:W-:-:S02]  /*42c0*/  LEA R159, P2, R11, UR10, 0x1 ;  /* 0x0000000a0b9f7c11 */ /* 0x000fc4000f8408ff */
[----:B------:R-:W-:Y:S02]  /*42d0*/  CS2R R120, SRZ ;  /* 0x0000000000787805 */ /* 0x000fe4000001ff00 */
[----:B------:R-:W-:Y:S02]  /*42e0*/  LEA R158, P1, R13, UR10, 0x1 ;  /* 0x0000000a0d9e7c11 */ /* 0x000fe4000f8208ff */
[----:B------:R-:W-:Y:S02]  /*42f0*/  CS2R R122, SRZ ;  /* 0x00000000007a7805 */ /* 0x000fe4000001ff00 */
[----:B------:R-:W-:Y:S02]  /*4300*/  LEA R157, P0, R15, UR10, 0x1 ;  /* 0x0000000a0f9d7c11 */ /* 0x000fe4000f8008ff */
[----:B------:R-:W-:Y:S02]  /*4310*/  CS2R R116, SRZ ;  /* 0x0000000000747805 */ /* 0x000fe4000001ff00 */
[----:B------:R-:W-:-:S02]  /*4320*/  LEA R156, P4, R17, UR10, 0x1 ;  /* 0x0000000a119c7c11 */ /* 0x000fc4000f8808ff */
[----:B------:R-:W-:Y:S02]  /*4330*/  CS2R R118, SRZ ;  /* 0x0000000000767805 */ /* 0x000fe4000001ff00 */
[----:B------:R-:W-:Y:S02]  /*4340*/  LEA R154, P6, R19, UR10, 0x1 ;  /* 0x0000000a139a7c11 */ /* 0x000fe4000f8c08ff */
[----:B------:R-:W-:Y:S02]  /*4350*/  CS2R R108, SRZ ;  /* 0x00000000006c7805 */ /* 0x000fe4000001ff00 */
[----:B------:R-:W-:Y:S02]  /*4360*/  LEA.HI.X.SX32 R153, R7, UR11, 0x1, P5 ;  /* 0x0000000b07997c11 */ /* 0x000fe4000a8f0eff */
[----:B------:R-:W-:Y:S02]  /*4370*/  CS2R R110, SRZ ;  /* 0x00000000006e7805 */ /* 0x000fe4000001ff00 */
[----:B------:R-:W-:-:S02]  /*4380*/  LEA.HI.X.SX32 R151, R9, UR11, 0x1, P3 ;  /* 0x0000000b09977c11 */ /* 0x000fc400098f0eff */
[----:B------:R-:W-:Y:S02]  /*4390*/  CS2R R84, SRZ ;  /* 0x0000000000547805 */ /* 0x000fe4000001ff00 */
[----:B------:R-:W-:Y:S02]  /*43a0*/  LEA.HI.X.SX32 R149, R11, UR11, 0x1, P2 ;  /* 0x0000000b0b957c11 */ /* 0x000fe400090f0eff */
        /* <DEDUP_REMOVED lines=22> */
[----:B------:R-:W-:Y:S02]  /*4510*/  LEA.HI.X.SX32 R190, R21, UR11, 0x1, P5 ;  /* 0x0000000b15be7c11 */ /* 0x000fe4000a8f0eff */
[----:B------:R-:W-:Y:S02]  /*4520*/  LEA.HI.X.SX32 R140, R23, UR11, 0x1, P3 ;  /* 0x0000000b178c7c11 */ /* 0x000fe400098f0eff */
[----:B------:R-:W-:Y:S02]  /*4530*/  LEA.HI.X.SX32 R138, R25, UR11, 0x1, P2 ;  /* 0x0000000b198a7c11 */ /* 0x000fe400090f0eff */
[----:B------:R-:W-:Y:S02]  /*4540*/  LEA.HI.X.SX32 R137, R27, UR11, 0x1, P1 ;  /* 0x0000000b1b897c11 */ /* 0x000fe400088f0eff */
[----:B------:R-:W-:Y:S02]  /*4550*/  LEA.HI.X.SX32 R133, R29, UR11, 0x1, P0 ;  /* 0x0000000b1d857c11 */ /* 0x000fe400080f0eff */
[----:B------:R-:W-:-:S02]  /*4560*/  LEA.HI.X.SX32 R35, R31, UR11, 0x1, P4 ;  /* 0x0000000b1f237c11 */ /* 0x000fc4000a0f0eff */
[----:B------:R-:W-:Y:S02]  /*4570*/  LEA.HI.X.SX32 R34, R33, UR11, 0x1, P6 ;  /* 0x0000000b21227c11 */ /* 0x000fe4000b0f0eff */
[----:B------:R-:W-:Y:S02]  /*4580*/  LEA R141, P5, R32, UR10, 0x1 ;  /* 0x0000000a208d7c11 */ /* 0x000fe4000f8a08ff */
[----:B------:R-:W-:Y:S02]  /*4590*/  LEA R139, P3, R37, UR10, 0x1 ;  /* 0x0000000a258b7c11 */ /* 0x000fe4000f8608ff */
[----:B------:R-:W-:Y:S02]  /*45a0*/  LEA R215, P2, R39, UR10, 0x1 ;  /* 0x0000000a27d77c11 */ /* 0x000fe4000f8408ff */
[----:B------:R-:W-:Y:S02]  /*45b0*/  LEA R136, P1, R41, UR10, 0x1 ;  /* 0x0000000a29887c11 */ /* 0x000fe4000f8208ff */
[----:B------:R-:W-:-:S02]  /*45c0*/  LEA R132, P0, R43, UR10, 0x1 ;  /* 0x0000000a2b847c11 */ /* 0x000fc4000f8008ff */
[----:B------:R-:W-:Y:S02]  /*45d0*/  LEA R216, P4, R45, UR10, 0x1 ;  /* 0x0000000a2dd87c11 */ /* 0x000fe4000f8808ff */
[----:B------:R-:W-:Y:S02]  /*45e0*/  LEA R33, P6, R47, UR10, 0x1 ;  /* 0x0000000a2f217c11 */ /* 0x000fe4000f8c08ff */
[----:B------:R-:W-:Y:S02]  /*45f0*/  LEA.HI.X.SX32 R32, R32, UR11, 0x1, P5 ;  /* 0x0000000b20207c11 */ /* 0x000fe4000a8f0eff */
[----:B------:R-:W-:Y:S01]  /*4600*/  LEA.HI.X.SX32 R30, R37, UR11, 0x1, P3 ;  /* 0x0000000b251e7c11 */ /* 0x000fe200098f0eff */
[----:B------:R-:W-:Y:S01]  /*4610*/  IMAD.SHL.U32 R37, R36, 0x8, RZ ;  /* 0x0000000824257824 */ /* 0x000fe200078e00ff */
[----:B------:R-:W-:Y:S01]  /*4620*/  LEA.HI.X.SX32 R29, R39, UR11, 0x1, P2 ;  /* 0x0000000b271d7c11 */ /* 0x000fe200090f0eff */
[----:B------:R-:W1:Y:S01]  /*4630*/  LDC R36, c[0x0][0x238] ;  /* 0x00008e00ff247b82 */ /* 0x000e620000000800 */
[----:B------:R-:W-:-:S02]  /*4640*/  LEA.HI.X.SX32 R27, R41, UR11, 0x1, P1 ;  /* 0x0000000b291b7c11 */ /* 0x000fc400088f0eff */
[----:B------:R-:W-:Y:S02]  /*4650*/  CS2R R40, SRZ ;  /* 0x0000000000287805 */ /* 0x000fe4000001ff00 */
[----:B------:R-:W-:Y:S01]  /*4660*/  LEA.HI.X.SX32 R25, R43, UR11, 0x1, P0 ;  /* 0x0000000b2b197c11 */ /* 0x000fe200080f0eff */
[----:B------:R0:W-:Y:S01]  /*4670*/  STL [R1+0xec], R37 ;  /* 0x0000ec2501007387 */ /* 0x0001e20000100800 */
[----:B------:R-:W-:Y:S02]  /*4680*/  LEA.HI.X.SX32 R24, R45, UR11, 0x1, P4 ;  /* 0x0000000b2d187c11 */ /* 0x000fe4000a0f0eff */
[----:B------:R-:W-:Y:S02]  /*4690*/  CS2R R44, SRZ ;  /* 0x00000000002c7805 */ /* 0x000fe4000001ff00 */
[----:B------:R-:W-:Y:S02]  /*46a0*/  LEA.HI.X.SX32 R22, R47, UR11, 0x1, P6 ;  /* 0x0000000b2f167c11 */ /* 0x000fe4000b0f0eff */
[----:B------:R-:W-:-:S02]  /*46b0*/  CS2R R46, SRZ ;  /* 0x00000000002e7805 */ /* 0x000fc4000001ff00 */
[----:B------:R-:W-:Y:S02]  /*46c0*/  LEA R31, P5, R49, UR10, 0x1 ;  /* 0x0000000a311f7c11 */ /* 0x000fe4000f8a08ff */
[----:B------:R-:W-:Y:S02]  /*46d0*/  CS2R R42, SRZ ;  /* 0x00000000002a7805 */ /* 0x000fe4000001ff00 */
[----:B------:R-:W-:Y:S02]  /*46e0*/  LEA R217, P3, R51, UR10, 0x1 ;  /* 0x0000000a33d97c11 */ /* 0x000fe4000f8608ff */
[----:B------:R-:W-:Y:S02]  /*46f0*/  LEA R28, P2, R53, UR10, 0x1 ;  /* 0x0000000a351c7c11 */ /* 0x000fe4000f8408ff */
[----:B------:R-:W-:Y:S02]  /*4700*/  LEA R26, P1, R55, UR10, 0x1 ;  /* 0x0000000a371a7c11 */ /* 0x000fe4000f8208ff */
[----:B------:R-:W-:-:S02]  /*4710*/  LEA R218, P0, R57, UR10, 0x1 ;  /* 0x0000000a39da7c11 */ /* 0x000fc4000f8008ff */
[----:B------:R-:W-:Y:S02]  /*4720*/  LEA R23, P4, R59, UR10, 0x1 ;  /* 0x0000000a3b177c11 */ /* 0x000fe4000f8808ff */
[----:B------:R-:W-:Y:S02]  /*4730*/  LEA R21, P6, R61, UR10, 0x1 ;  /* 0x0000000a3d157c11 */ /* 0x000fe4000f8c08ff */
[----:B------:R-:W-:Y:S02]  /*4740*/  LEA.HI.X.SX32 R20, R49, UR11, 0x1, P5 ;  /* 0x0000000b31147c11 */ /* 0x000fe4000a8f0eff */
[----:B------:R-:W-:Y:S02]  /*4750*/  CS2R R48, SRZ ;  /* 0x0000000000307805 */ /* 0x000fe4000001ff00 */
[----:B------:R-:W-:Y:S02]  /*4760*/  LEA.HI.X.SX32 R19, R51, UR11, 0x1, P3 ;  /* 0x0000000b33137c11 */ /* 0x000fe400098f0eff */
[----:B------:R-:W-:-:S02]  /*4770*/  CS2R R50, SRZ ;  /* 0x0000000000327805 */ /* 0x000fc4000001ff00 */
[----:B------:R-:W-:Y:S02]  /*4780*/  LEA.HI.X.SX32 R17, R53, UR11, 0x1, P2 ;  /* 0x0000000b35117c11 */ /* 0x000fe400090f0eff */
[----:B------:R-:W-:Y:S02]  /*4790*/  CS2R R52, SRZ ;  /* 0x0000000000347805 */ /* 0x000fe4000001ff00 */
[----:B------:R-:W-:Y:S02]  /*47a0*/  LEA.HI.X.SX32 R16, R55, UR11, 0x1, P1 ;  /* 0x0000000b37107c11 */ /* 0x000fe400088f0eff */
[----:B------:R-:W-:Y:S02]  /*47b0*/  CS2R R54, SRZ ;  /* 0x0000000000367805 */ /* 0x000fe4000001ff00 */
[----:B------:R-:W-:Y:S01]  /*47c0*/  LEA.HI.X.SX32 R15, R57, UR11, 0x1, P0 ;  /* 0x0000000b390f7c11 */ /* 0x000fe200080f0eff */
[-C--:B-1----:R-:W-:Y:S01]  /*47d0*/  IMAD R247, R247, R36.reuse, RZ ;  /* 0x00000024f7f77224 */ /* 0x082fe200078e02ff */
[----:B------:R-:W-:Y:S01]  /*47e0*/  LEA.HI.X.SX32 R13, R59, UR11, 0x1, P4 ;  /* 0x0000000b3b0d7c11 */ /* 0x000fe2000a0f0eff */
[-C--:B------:R-:W-:Y:S01]  /*47f0*/  IMAD R246, R246, R36.reuse, RZ ;  /* 0x00000024f6f67224 */ /* 0x080fe200078e02ff */
[----:B------:R-:W-:Y:S01]  /*4800*/  LEA.HI.X.SX32 R12, R61, UR11, 0x1, P6 ;  /* 0x0000000b3d0c7c11 */ /* 0x000fe2000b0f0eff */
[-C--:B------:R-:W-:Y:S01]  /*4810*/  IMAD R245, R245, R36.reuse, RZ ;  /* 0x00000024f5f57224 */ /* 0x080fe200078e02ff */
[----:B------:R-:W-:Y:S01]  /*4820*/  LEA R219, P5, R63, UR10, 0x1 ;  /* 0x0000000a3fdb7c11 */ /* 0x000fe2000f8a08ff */
        /* <DEDUP_REMOVED lines=13> */
[----:B------:R-:W-:Y:S01]  /*4900*/  LEA.HI.X.SX32 R11, R63, UR11, 0x1, P5 ;  /* 0x0000000b3f0b7c11 */ /* 0x000fe2000a8f0eff */
        /* <DEDUP_REMOVED lines=10> */
[----:B------:R-:W-:Y:S01]  /*49b0*/  IMAD R232, R232, R36, RZ ;  /* 0x00000024e8e87224 */ /* 0x000fe200078e02ff */
[----:B------:R-:W-:-:S02]  /*49c0*/  LEA.HI.X.SX32 R192, R192, UR11, 0x1, P6 ;  /* 0x0000000bc0c07c11 */ /* 0x000fc4000b0f0eff */
        /* <DEDUP_REMOVED lines=12> */
[----:B------:R-:W-:Y:S02]  /*4a90*/  LEA R3, P6, R166, UR10, 0x1 ;  /* 0x0000000aa6037c11 */ /* 0x000fe4000f8c08ff */
[----:B------:R-:W-:Y:S02]  /*4aa0*/  LEA.HI.X.SX32 R2, R2, UR11, 0x1, P5 ;  /* 0x0000000b02027c11 */ /* 0x000fe4000a8f0eff */
[----:B------:R-:W-:Y:S02]  /*4ab0*/  LEA.HI.X.SX32 R0, R0, UR11, 0x1, P3 ;  /* 0x0000000b00007c11 */ /* 0x000fe400098f0eff */
[----:B------:R-:W-:Y:S02]  /*4ac0*/  LEA.HI.X.SX32 R194, R194, UR11, 0x1, P2 ;  /* 0x0000000bc2c27c11 */ /* 0x000fe400090f0eff */
[----:B------:R-:W-:Y:S02]  /*4ad0*/  LEA.HI.X.SX32 R164, R164, UR11, 0x1, P1 ;  /* 0x0000000ba4a47c11 */ /* 0x000fe400088f0eff */
[----:B------:R-:W-:-:S02]  /*4ae0*/  LEA.HI.X.SX32 R165, R165, UR11, 0x1, P0 ;  /* 0x0000000ba5a57c11 */ /* 0x000fc400080f0eff */
[----:B------:R-:W-:Y:S02]  /*4af0*/  LEA.HI.X.SX32 R196, R196, UR11, 0x1, P4 ;  /* 0x0000000bc4c47c11 */ /* 0x000fe4000a0f0eff */
[----:B------:R-:W-:Y:S02]  /*4b00*/  LEA.HI.X.SX32 R166, R166, UR11, 0x1, P6 ;  /* 0x0000000ba6a67c11 */ /* 0x000fe4000b0f0eff */
[----:B------:R-:W-:Y:S02]  /*4b10*/  LEA R197, P5, R167, UR10, 0x1 ;  /* 0x0000000aa7c57c11 */ /* 0x000fe4000f8a08ff */
[----:B------:R-:W-:Y:S02]  /*4b20*/  LEA R224, P3, R198, UR10, 0x1 ;  /* 0x0000000ac6e07c11 */ /* 0x000fe4000f8608ff */
[----:B------:R-:W-:Y:S02]  /*4b30*/  LEA R173, P2, R168, UR10, 0x1 ;  /* 0x0000000aa8ad7c11 */ /* 0x000fe4000f8408ff */
[----:B------:R-:W-:-:S02]  /*4b40*/  LEA R199, P1, R174, UR10, 0x1 ;  /* 0x0000000aaec77c11 */ /* 0x000fc4000f8208ff */
[----:B------:R-:W-:Y:S02]  /*4b50*/  LEA R225, P0, R200, UR10, 0x1 ;  /* 0x0000000ac8e17c11 */ /* 0x000fe4000f8008ff */
[----:B------:R-:W-:Y:S02]  /*4b60*/  LEA R176, P4, R175, UR10, 0x1 ;  /* 0x0000000aafb07c11 */ /* 0x000fe4000f8808ff */
[----:B------:R-:W-:Y:S02]  /*4b70*/  LEA R201, P6, R177, UR10, 0x1 ;  /* 0x0000000ab1c97c11 */ /* 0x000fe4000f8c08ff */
[----:B------:R-:W-:Y:S02]  /*4b80*/  LEA.HI.X.SX32 R167, R167, UR11, 0x1, P5 ;  /* 0x0000000ba7a77c11 */ /* 0x000fe4000a8f0eff */
[----:B------:R-:W-:Y:S02]  /*4b90*/  LEA.HI.X.SX32 R198, R198, UR11, 0x1, P3 ;  /* 0x0000000bc6c67c11 */ /* 0x000fe400098f0eff */
[----:B------:R-:W-:-:S02]  /*4ba0*/  LEA.HI.X.SX32 R168, R168, UR11, 0x1, P2 ;  /* 0x0000000ba8a87c11 */ /* 0x000fc400090f0eff */
[----:B------:R-:W-:Y:S02]  /*4bb0*/  LEA.HI.X.SX32 R174, R174, UR11, 0x1, P1 ;  /* 0x0000000baeae7c11 */ /* 0x000fe400088f0eff */
[----:B------:R-:W-:Y:S02]  /*4bc0*/  LEA.HI.X.SX32 R200, R200, UR11, 0x1, P0 ;  /* 0x0000000bc8c87c11 */ /* 0x000fe400080f0eff */
[----:B------:R-:W-:Y:S02]  /*4bd0*/  LEA.HI.X.SX32 R175, R175, UR11, 0x1, P4 ;  /* 0x0000000bafaf7c11 */ /* 0x000fe4000a0f0eff */
[----:B------:R-:W-:Y:S02]  /*4be0*/  LEA.HI.X.SX32 R177, R177, UR11, 0x1, P6 ;  /* 0x0000000bb1b17c11 */ /* 0x000fe4000b0f0eff */
[----:B------:R-:W-:Y:S02]  /*4bf0*/  LEA R226, P5, R202, UR10, 0x1 ;  /* 0x0000000acae27c11 */ /* 0x000fe4000f8a08ff */
[----:B------:R-:W-:-:S02]  /*4c00*/  LEA R179, P3, R178, UR10, 0x1 ;  /* 0x0000000ab2b37c11 */ /* 0x000fc4000f8608ff */
[----:B------:R-:W-:Y:S02]  /*4c10*/  LEA R203, P2, R180, UR10, 0x1 ;  /* 0x0000000ab4cb7c11 */ /* 0x000fe4000f8408ff */
[----:B------:R-:W-:Y:S02]  /*4c20*/  LEA R227, P1, R204, UR10, 0x1 ;  /* 0x0000000acce37c11 */ /* 0x000fe4000f8208ff */
[----:B------:R-:W-:Y:S02]  /*4c30*/  LEA R186, P0, R181, UR10, 0x1 ;  /* 0x0000000ab5ba7c11 */ /* 0x000fe4000f8008ff */
[----:B------:R-:W-:Y:S02]  /*4c40*/  LEA R205, P4, R182, UR10, 0x1 ;  /* 0x0000000ab6cd7c11 */ /* 0x000fe4000f8808ff */
[----:B------:R-:W-:Y:S02]  /*4c50*/  LEA R228, P6, R206, UR10, 0x1 ;  /* 0x0000000acee47c11 */ /* 0x000fe4000f8c08ff */
[----:B------:R-:W-:-:S02]  /*4c60*/  LEA.HI.X.SX32 R202, R202, UR11, 0x1, P5 ;  /* 0x0000000bcaca7c11 */ /* 0x000fc4000a8f0eff */
[----:B------:R-:W-:Y:S02]  /*4c70*/  LEA.HI.X.SX32 R178, R178, UR11, 0x1, P3 ;  /* 0x0000000bb2b27c11 */ /* 0x000fe400098f0eff */
[----:B------:R-:W-:Y:S02]  /*4c80*/  LEA.HI.X.SX32 R180, R180, UR11, 0x1, P2 ;  /* 0x0000000bb4b47c11 */ /* 0x000fe400090f0eff */
[----:B------:R-:W-:Y:S02]  /*4c90*/  LEA.HI.X.SX32 R204, R204, UR11, 0x1, P1 ;  /* 0x0000000bcccc7c11 */ /* 0x000fe400088f0eff */
[----:B------:R-:W-:Y:S02]  /*4ca0*/  LEA.HI.X.SX32 R181, R181, UR11, 0x1, P0 ;  /* 0x0000000bb5b57c11 */ /* 0x000fe400080f0eff */
[----:B------:R-:W-:Y:S02]  /*4cb0*/  LEA.HI.X.SX32 R182, R182, UR11, 0x1, P4 ;  /* 0x0000000bb6b67c11 */ /* 0x000fe4000a0f0eff */
[----:B------:R-:W-:-:S02]  /*4cc0*/  LEA.HI.X.SX32 R206, R206, UR11, 0x1, P6 ;  /* 0x0000000bcece7c11 */ /* 0x000fc4000b0f0eff */
[----:B------:R-:W-:Y:S02]  /*4cd0*/  LEA R187, P5, R183, UR10, 0x1 ;  /* 0x0000000ab7bb7c11 */ /* 0x000fe4000f8a08ff */
[----:B------:R-:W-:Y:S02]  /*4ce0*/  LEA R207, P3, R185, UR10, 0x1 ;  /* 0x0000000ab9cf7c11 */ /* 0x000fe4000f8608ff */
[----:B------:R-:W-:Y:S02]  /*4cf0*/  LEA R229, P2, R208, UR10, 0x1 ;  /* 0x0000000ad0e57c11 */ /* 0x000fe4000f8408ff */
[----:B------:R-:W-:Y:S02]  /*4d00*/  LEA R209, P1, R184, UR10, 0x1 ;  /* 0x0000000ab8d17c11 */ /* 0x000fe4000f8208ff */
[----:B------:R-:W-:Y:S02]  /*4d10*/  LEA R230, P0, R210, UR10, 0x1 ;  /* 0x0000000ad2e67c11 */ /* 0x000fe4000f8008ff */
        /* <DEDUP_REMOVED lines=8> */
[----:B0-----:R-:W-:-:S07]  /*4da0*/  LEA.HI.X.SX32 R212, R212, UR11, 0x1, P6 ;  /* 0x0000000bd4d47c11 */ /* 0x001fce000b0f0eff */
.L_x_2:
[----:B------:R-:W0:Y:S01]  /*4db0*/  S2R R89, SR_TID.X ;  /* 0x0000000000597919 */ /* 0x000e220000002100 */
[----:B------:R-:W-:Y:S01]  /*4dc0*/  PRMT R70, RZ, 0x7610, R70 ;  /* 0x00007610ff467816 */ /* 0x000fe20000000046 */
[----:B------:R-:W-:Y:S01]  /*4dd0*/  IMAD.WIDE R36, R247, 0x2, R134 ;  /* 0x00000002f7247825 */ /* 0x000fe200078e0286 */
[----:B------:R-:W-:Y:S02]  /*4de0*/  PRMT R72, RZ, 0x7610, R72 ;  /* 0x00007610ff487816 */ /* 0x000fe40000000048 */
[----:B0-----:R-:W-:-:S04]  /*4df0*/  SHF.R.U32.HI R38, RZ, 0x5, R89 ;  /* 0x00000005ff267819 */ /* 0x001fc80000011659 */
[----:B------:R-:W-:-:S04]  /*4e00*/  SGXT.U32 R38, R38, 0x1 ;  /* 0x000000012626781a */ /* 0x000fc80000000000 */
[C---:B------:R-:W-:Y:S02]  /*4e10*/  ISETP.GE.AND P0, PT, R38.reuse, UR6, PT ;  /* 0x0000000626007c0c */ /* 0x040fe4000bf06270 */
[----:B------:R-:W-:-:S04]  /*4e20*/  LOP3.LUT R39, R38, 0x2, RZ, 0xfc, !PT ;  /* 0x0000000226277812 */ /* 0x000fc800078efcff */
[----:B------:R-:W-:Y:S02]  /*4e30*/  ISETP.GE.AND P1, PT, R39, UR6, PT ;  /* 0x0000000627007c0c */ /* 0x000fe4000bf26270 */
[----:B------:R-:W-:-:S05]  /*4e40*/  LOP3.LUT R39, R38, 0x8, RZ, 0xfc, !PT ;  /* 0x0000000826277812 */ /* 0x000fca00078efcff */
[----:B------:R0:W2:Y:S01]  /*4e50*/  @!P0 LDG.E.U16 R70, desc[UR8][R36.64] ;  /* 0x0000000824468981 */ /* 0x0000a2000c1e1500 */
[----:B------:R-:W-:Y:S02]  /*4e60*/  ISETP.GE.AND P0, PT, R39, UR6, PT ;  /* 0x0000000627007c0c */ /* 0x000fe4000bf06270 */
[----:B------:R-:W-:Y:S02]  /*4e70*/  PRMT R88, RZ, 0x7610, R88 ;  /* 0x00007610ff587816 */ /* 0x000fe40000000058 */
[----:B------:R-:W-:-:S04]  /*4e80*/  LOP3.LUT R39, R38, 0x10, RZ, 0xfc, !PT ;  /* 0x0000001026277812 */ /* 0x000fc800078efcff */
[----:B------:R-:W-:Y:S01]  /*4e90*/  ISETP.GE.AND P2, PT, R39, UR6, PT ;  /* 0x0000000627007c0c */ /* 0x000fe2000bf46270 */
[----:B0-----:R-:W-:-:S05]  /*4ea0*/  IMAD.WIDE R36, R232, 0x2, R134 ;  /* 0x00000002e8247825 */ /* 0x001fca00078e0286 */
[----:B------:R0:W3:Y:S01]  /*4eb0*/  @!P1 LDG.E.U16 R72, desc[UR8][R36.64] ;  /* 0x0000000824489981 */ /* 0x0000e2000c1e1500 */
[----:B------:R-:W-:Y:S02]  /*4ec0*/  PRMT R99, RZ, 0x7610, R99 ;  /* 0x00007610ff637816 */ /* 0x000fe40000000063 */
[----:B------:R-:W-:Y:S01]  /*4ed0*/  LOP3.LUT R39, R38, 0x18, RZ, 0xfc, !PT ;  /* 0x0000001826277812 */ /* 0x000fe200078efcff */
[----:B0-----:R-:W-:-:S05]  /*4ee0*/  IMAD.WIDE R36, R235, 0x2, R134 ;  /* 0x00000002eb247825 */ /* 0x001fca00078e0286 */
[----:B------:R0:W4:Y:S01]  /*4ef0*/  @!P0 LDG.E.U16 R88, desc[UR8][R36.64] ;  /* 0x0000000824588981 */ /* 0x000122000c1e1500 */
[----:B------:R-:W-:Y:S01]  /*4f00*/  ISETP.GE.AND P0, PT, R39, UR6, PT ;  /* 0x0000000627007c0c */ /* 0x000fe2000bf06270 */
[----:B0-----:R-:W-:-:S05]  /*4f10*/  IMAD.WIDE R36, R239, 0x2, R134 ;  /* 0x00000002ef247825 */ /* 0x001fca00078e0286 */
[----:B------:R0:W5:Y:S01]  /*4f20*/  @!P2 LDG.E.U16 R99, desc[UR8][R36.64] ;  /* 0x000000082463a981 */ /* 0x000162000c1e1500 */
[----:B------:R-:W-:Y:S01]  /*4f30*/  PRMT R73, RZ, 0x7610, R73 ;  /* 0x00007610ff497816 */ /* 0x000fe20000000049 */
[----:B0-----:R-:W-:-:S05]  /*4f40*/  IMAD.WIDE R36, R243, 0x2, R134 ;  /* 0x00000002f3247825 */ /* 0x001fca00078e0286 */
[----:B------:R0:W3:Y:S01]  /*4f50*/  @!P0 LDG.E.U16 R73, desc[UR8][R36.64] ;  /* 0x0000000824498981 */ /* 0x0000e2000c1e1500 */
[----:B------:R-:W-:Y:S02]  /*4f60*/  PRMT R95, RZ, 0x7610, R95 ;  /* 0x00007610ff5f7816 */ /* 0x000fe4000000005f */
[----:B0-----:R-:W-:-:S04]  /*4f70*/  LOP3.LUT R36, R38, 0xa, RZ, 0xfc, !PT ;  /* 0x0000000a26247812 */ /* 0x001fc800078efcff */
[----:B------:R-:W-:Y:S02]  /*4f80*/  ISETP.GE.AND P0, PT, R36, UR6, PT ;  /* 0x0000000624007c0c */ /* 0x000fe4000bf06270 */
[----:B------:R-:W-:-:S04]  /*4f90*/  LOP3.LUT R36, R38, 0x12, RZ, 0xfc, !PT ;  /* 0x0000001226247812 */ /* 0x000fc800078efcff */
[----:B------:R-:W-:Y:S01]  /*4fa0*/  ISETP.GE.AND P1, PT, R36, UR6, PT ;  /* 0x0000000624007c0c */ /* 0x000fe2000bf26270 */
[----:B------:R-:W-:Y:S01]  /*4fb0*/  IMAD.WIDE R36, R236, 0x2, R134 ;  /* 0x00000002ec247825 */ /* 0x000fe200078e0286 */
[----:B------:R-:W-:-:S05]  /*4fc0*/  PRMT R94, RZ, 0x7610, R94 ;  /* 0x00007610ff5e7816 */ /* 0x000fca000000005e */
[----:B------:R0:W3:Y:S02]  /*4fd0*/  @!P0 LDG.E.U16 R95, desc[UR8][R36.64] ;  /* 0x00000008245f8981 */ /* 0x0000e4000c1e1500 */
        /* <DEDUP_REMOVED lines=14> */
[----:B------:R-:W-:Y:S01]  /*50c0*/  ISETP.GE.AND P0, PT, R36, UR6, PT ;  /* 0x0000000624007c0c */ /* 0x000fe2000bf06270 */
[----:B------:R-:W-:-:S12]  /*50d0*/  IMAD.WIDE R36, R237, 0x2, R134 ;  /* 0x00000002ed247825 */ /* 0x000fd800078e0286 */
        /* <DEDUP_REMOVED lines=22> */
[C---:B0-----:R-:W-:Y:S02]  /*5240*/  LOP3.LUT R36, R38.reuse, 0x1c, RZ, 0xfc, !PT ;  /* 0x0000001c26247812 */ /* 0x041fe400078efcff */
[----:B------:R-:W-:Y:S02]  /*5250*/  LOP3.LUT R38, R38, 0x1e, RZ, 0xfc, !PT ;  /* 0x0000001e26267812 */ /* 0x000fe400078efcff */
[----:B------:R-:W-:Y:S01]  /*5260*/  ISETP.GE.AND P0, PT, R36, UR6, PT ;  /* 0x0000000624007c0c */ /* 0x000fe2000bf06270 */
[----:B------:R-:W-:Y:S01]  /*5270*/  IMAD.WIDE R36, R245, 0x2, R134 ;  /* 0x00000002f5247825 */ /* 0x000fe200078e0286 */
[----:B------:R-:W-:Y:S02]  /*5280*/  ISETP.GE.AND P1, PT, R38, UR6, PT ;  /* 0x0000000626007c0c */ /* 0x000fe4000bf26270 */
[----:B------:R-:W-:-:S09]  /*5290*/  PRMT R100, RZ, 0x7610, R100 ;  /* 0x00007610ff647816 */ /* 0x000fd20000000064 */
[----:B------:R0:W3:Y:S02]  /*52a0*/  @!P0 LDG.E.U16 R103, desc[UR8][R36.64] ;  /* 0x0000000824678981 */ /* 0x0000e4000c1e1500 */
[----:B0-----:R-:W-:-:S04]  /*52b0*/  LOP3.LUT R36, R89, 0x1f, RZ, 0xc0, !PT ;  /* 0x0000001f59247812 */ /* 0x001fc800078ec0ff */
[----:B------:R-:W-:Y:S01]  /*52c0*/  ISETP.GE.AND P0, PT, R36, UR6, PT ;  /* 0x0000000624007c0c */ /* 0x000fe2000bf06270 */
[----:B------:R-:W-:-:S05]  /*52d0*/  IMAD.WIDE R36, R246, 0x2, R134 ;  /* 0x00000002f6247825 */ /* 0x000fca00078e0286 */
[----:B------:R0:W3:Y:S01]  /*52e0*/  @!P1 LDG.E.U16 R100, desc[UR8][R36.64] ;  /* 0x0000000824649981 */ /* 0x0000e2000c1e1500 */
[CC--:B------:R-:W-:Y:S02]  /*52f0*/  IADD3 RZ, P1, R148.reuse, R172.reuse, RZ ;  /* 0x000000ac94ff7210 */ /* 0x0c0fe40007f3e0ff */
[----:B------:R-:W-:Y:S02]  /*5300*/  PRMT R74, RZ, 0x7610, R74 ;  /* 0x00007610ff4a7816 */ /* 0x000fe4000000004a */
[----:B------:R-:W-:Y:S01]  /*5310*/  PRMT R71, RZ, 0x7610, R71 ;  /* 0x00007610ff477816 */ /* 0x000fe20000000047 */
[--C-:B0-----:R-:W-:Y:S02]  /*5320*/  IMAD.IADD R36, R148, 0x1, R172.reuse ;  /* 0x0000000194247824 */ /* 0x101fe400078e02ac */
[----:B------:R-:W-:Y:S01]  /*5330*/  IMAD.X R37, R138, 0x1, R171, P1 ;  /* 0x000000018a257824 */ /* 0x000fe200008e06ab */
[----:B------:R-:W-:Y:S01]  /*5340*/  BAR.SYNC.DEFER_BLOCKING 0x0 ;  /* 0x0000000000007b1d */ /* 0x000fe20000010000 */
[----:B------:R-:W-:Y:S01]  /*5350*/  IADD3 RZ, P1, R150, R172, RZ ;  /* 0x000000ac96ff7210 */ /* 0x000fe20007f3e0ff */
[----:B------:R-:W-:Y:S01]  /*5360*/  IMAD.IADD R38, R152, 0x1, R172 ;  /* 0x0000000198267824 */ /* 0x000fe200078e02ac */
[----:B------:R-:W-:-:S05]  /*5370*/  PRMT R93, RZ, 0x7610, R93 ;  /* 0x00007610ff5d7816 */ /* 0x000fca000000005d */
[----:B------:R-:W0:Y:S01]  /*5380*/  S2UR UR5, SR_CgaCtaId ;  /* 0x00000000000579c3 */ /* 0x000e220000008800 */
[----:B------:R1:W3:Y:S02]  /*5390*/  @!P0 LDG.E.U16 R74, desc[UR8][R36.64] ;  /* 0x00000008244a8981 */ /* 0x0002e4000c1e1500 */
[----:B-1----:R-:W-:Y:S02]  /*53a0*/  IMAD.IADD R36, R150, 0x1, R172 ;  /* 0x0000000196247824 */ /* 0x002fe400078e02ac */
[----:B------:R-:W-:Y:S01]  /*53b0*/  IMAD.X R37, R140, 0x1, R171, P1 ;  /* 0x000000018c257824 */ /* 0x000fe200008e06ab */
[----:B------:R-:W-:-:S04]  /*53c0*/  IADD3 RZ, P1, R152, R172, RZ ;  /* 0x000000ac98ff7210 */ /* 0x000fc80007f3e0ff */
[----:B------:R1:W3:Y:S01]  /*53d0*/  @!P0 LDG.E.U16 R71, desc[UR8][R36.64] ;  /* 0x0000000824478981 */ /* 0x0002e2000c1e1500 */
[----:B------:R-:W-:Y:S01]  /*53e0*/  IMAD.X R39, R190, 0x1, R171, P1 ;  /* 0x00000001be277824 */ /* 0x000fe200008e06ab */
[----:B------:R-:W-:Y:S02]  /*53f0*/  IADD3 RZ, P1, R154, R172, RZ ;  /* 0x000000ac9aff7210 */ /* 0x000fe40007f3e0ff */
[----:B-1----:R-:W-:-:S06]  /*5400*/  PRMT R36, RZ, 0x7610, R36 ;  /* 0x00007610ff247816 */ /* 0x002fcc0000000024 */
[----:B------:R1:W3:Y:S01]  /*5410*/  @!P0 LDG.E.U16 R36, desc[UR8][R38.64] ;  /* 0x0000000826248981 */ /* 0x0002e2000c1e1500 */
[----:B------:R-:W-:Y:S01]  /*5420*/  PRMT R75, RZ, 0x7610, R75 ;  /* 0x00007610ff4b7816 */ /* 0x000fe2000000004b */
[----:B-1----:R-:W-:Y:S02]  /*5430*/  IMAD.IADD R38, R154, 0x1, R172 ;  /* 0x000000019a267824 */ /* 0x002fe400078e02ac */
[----:B------:R-:W-:Y:S01]  /*5440*/  IMAD.X R39, R142, 0x1, R171, P1 ;  /* 0x000000018e277824 */ /* 0x000fe200008e06ab */
[----:B------:R-:W-:-:S04]  /*5450*/  IADD3 RZ, P1, R156, R172, RZ ;  /* 0x000000ac9cff7210 */ /* 0x000fc80007f3e0ff */
[----:B------:R1:W3:Y:S01]  /*5460*/  @!P0 LDG.E.U16 R93, desc[UR8][R38.64] ;  /* 0x00000008265d8981 */ /* 0x0002e2000c1e1500 */
[C-C-:B------:R-:W-:Y:S02]  /*5470*/  IMAD.IADD R68, R157.reuse, 0x1, R172.reuse ;  /* 0x000000019d447824 */ /* 0x140fe400078e02ac */
[----:B-1----:R-:W-:Y:S02]  /*5480*/  IMAD.IADD R38, R156, 0x1, R172 ;  /* 0x000000019c267824 */ /* 0x002fe400078e02ac */
[----:B------:R-:W-:Y:S01]  /*5490*/  IMAD.X R39, R144, 0x1, R171, P1 ;  /* 0x0000000190277824 */ /* 0x000fe200008e06ab */
[----:B------:R-:W-:-:S04]  /*54a0*/  IADD3 RZ, P1, R157, R172, RZ ;  /* 0x000000ac9dff7210 */ /* 0x000fc80007f3e0ff */
[----:B------:R1:W3:Y:S01]  /*54b0*/  @!P0 LDG.E.U16 R75, desc[UR8][R38.64] ;  /* 0x00000008264b8981 */ /* 0x0002e2000c1e1500 */
[----:B------:R-:W-:Y:S01]  /*54c0*/  IMAD.X R69, R146, 0x1, R171, P1 ;  /* 0x0000000192457824 */ /* 0x000fe200008e06ab */
[----:B------:R-:W-:Y:S01]  /*54d0*/  IADD3 RZ, P1, R158, R172, RZ ;  /* 0x000000ac9eff7210 */ /* 0x000fe20007f3e0ff */
[----:B------:R-:W-:Y:S01]  /*54e0*/  UMOV UR4, 0x400 ;  /* 0x0000040000047882 */ /* 0x000fe20000000000 */
[----:B------:R-:W-:Y:S02]  /*54f0*/  PRMT R37, RZ, 0x7610, R37 ;  /* 0x00007610ff257816 */ /* 0x000fe40000000025 */
[----:B-1----:R-:W-:Y:S01]  /*5500*/  PRMT R39, RZ, 0x7610, R39 ;  /* 0x00007610ff277816 */ /* 0x002fe20000000027 */
[----:B0-----:R-:W-:Y:S01]  /*5510*/  ULEA UR4, UR5, UR4, 0x18 ;  /* 0x0000000405047291 */ /* 0x001fe2000f8ec03f */
[----:B------:R-:W-:-:S04]  /*5520*/  LOP3.LUT R89, R89, 0x3f, RZ, 0xc0, !PT ;  /* 0x0000003f59597812 */ /* 0x000fc800078ec0ff */
[----:B------:R0:W3:Y:S01]  /*5530*/  @!P0 LDG.E.U16 R39, desc[UR8][R68.64] ;  /* 0x0000000844278981 */ /* 0x0000e2000c1e1500 */
[----:B------:R-:W-:Y:S01]  /*5540*/  IMAD.SHL.U32 R89, R89, 0x2, RZ ;  /* 0x0000000259597824 */ /* 0x000fe200078e00ff */
[----:B------:R-:W-:Y:S01]  /*5550*/  PRMT R102, RZ, 0x7610, R102 ;  /* 0x00007610ff667816 */ /* 0x000fe20000000066 */
[----:B0-----:R-:W-:Y:S02]  /*5560*/  IMAD.IADD R68, R158, 0x1, R172 ;  /* 0x000000019e447824 */ /* 0x001fe400078e02ac */
[----:B------:R-:W-:Y:S01]  /*5570*/  IMAD.X R69, R147, 0x1, R171, P1 ;  /* 0x0000000193457824 */ /* 0x000fe200008e06ab */
[----:B------:R-:W-:-:S04]  /*5580*/  IADD3 RZ, P1, R159, R172, RZ ;  /* 0x000000ac9fff7210 */ /* 0x000fc80007f3e0ff */
[----:B------:R0:W3:Y:S04]  /*5590*/  @!P0 LDG.E.U16 R37, desc[UR8][R68.64] ;  /* 0x0000000844258981 */ /* 0x0000e8000c1e1500 */
[----:B----4-:R1:W-:Y:S04]  /*55a0*/  STS.U16 [R89+UR4+0x2200], R88 ;  /* 0x0022005859007988 */ /* 0x0103e80008000404 */
[----:B--2---:R2:W-:Y:S01]  /*55b0*/  STS.U16 [R89+UR4+0x2000], R70 ;  /* 0x0020004659007988 */ /* 0x0045e20008000404 */
[----:B0-----:R-:W-:Y:S02]  /*55c0*/  IMAD.IADD R68, R159, 0x1, R172 ;  /* 0x000000019f447824 */ /* 0x001fe400078e02ac */
[----:B------:R-:W-:Y:S01]  /*55d0*/  IMAD.X R69, R149, 0x1, R171, P1 ;  /* 0x0000000195457824 */ /* 0x000fe200008e06ab */
[----:B------:R-:W-:-:S02]  /*55e0*/  IADD3 RZ, P1, R160, R172, RZ ;  /* 0x000000aca0ff7210 */ /* 0x000fc40007f3e0ff */
[----:B-1----:R-:W-:Y:S02]  /*55f0*/  PRMT R88, RZ, 0x7610, R88 ;  /* 0x00007610ff587816 */ /* 0x002fe40000000058 */
[----:B------:R0:W4:Y:S01]  /*5600*/  @!P0 LDG.E.U16 R102, desc[UR8][R68.64] ;  /* 0x0000000844668981 */ /* 0x000122000c1e1500 */
[----:B--2---:R-:W-:Y:S01]  /*5610*/  PRMT R70, RZ, 0x7610, R70 ;  /* 0x00007610ff467816 */ /* 0x004fe20000000046 */
[----:B0-----:R-:W-:Y:S02]  /*5620*/  IMAD.IADD R68, R160, 0x1, R172 ;  /* 0x00000001a0447824 */ /* 0x001fe400078e02ac */
[----:B------:R-:W-:Y:S01]  /*5630*/  IMAD.X R69, R151, 0x1, R171, P1 ;  /* 0x0000000197457824 */ /* 0x000fe200008e06ab */
[----:B------:R-:W-:-:S04]  /*5640*/  IADD3 RZ, P1, R161, R172, RZ ;  /* 0x000000aca1ff7210 */ /* 0x000fc80007f3e0ff */
[----:B------:R0:W2:Y:S01]  /*5650*/  @!P0 LDG.E.U16 R88, desc[UR8][R68.64] ;  /* 0x0000000844588981 */ /* 0x0000a2000c1e1500 */
[----:B------:R-:W-:-:S03]  /*5660*/  PRMT R38, RZ, 0x7610, R38 ;  /* 0x00007610ff267816 */ /* 0x000fc60000000026 */
[----:B-----5:R1:W-:Y:S01]  /*5670*/  STS.U16 [R89+UR4+0x2400], R99 ;  /* 0x0024006359007988 */ /* 0x0203e20008000404 */
[----:B0-----:R-:W-:Y:S02]  /*5680*/  IMAD.IADD R68, R161, 0x1, R172 ;  /* 0x00000001a1447824 */ /* 0x001fe400078e02ac */
[----:B------:R-:W-:Y:S01]  /*5690*/  IMAD.X R69, R153, 0x1, R171, P1 ;  /* 0x0000000199457824 */ /* 0x000fe200008e06ab */
[----:B------:R-:W-:-:S04]  /*56a0*/  IADD3 RZ, P1, R162, R172, RZ ;  /* 0x000000aca2ff7210 */ /* 0x000fc80007f3e0ff */
[----:B------:R0:W5:Y:S01]  /*56b0*/  @!P0 LDG.E.U16 R70, desc[UR8][R68.64] ;  /* 0x0000000844468981 */ /* 0x000162000c1e1500 */
[----:B------:R-:W-:-:S03]  /*56c0*/  PRMT R129, RZ, 0x7610, R129 ;  /* 0x00007610ff817816 */ /* 0x000fc60000000081 */
[----:B---3--:R3:W-:Y:S01]  /*56d0*/  STS.U16 [R89+UR4+0x2600], R73 ;  /* 0x0026004959007988 */ /* 0x0087e20008000404 */
[----:B0-----:R-:W-:Y:S02]  /*56e0*/  IMAD.IADD R68, R162, 0x1, R172 ;  /* 0x00000001a2447824 */ /* 0x001fe400078e02ac */
[----:B------:R-:W-:Y:S01]  /*56f0*/  IMAD.X R69, R155, 0x1, R171, P1 ;  /* 0x000000019b457824 */ /* 0x000fe200008e06ab */
[----:B-1----:R-:W-:Y:S02]  /*5700*/  PRMT R99, RZ, 0x7610, R99 ;  /* 0x00007610ff637816 */ /* 0x002fe40000000063 */
[----:B---3--:R-:W-:Y:S02]  /*5710*/  LOP3.LUT R73, R89, 0x10, RZ, 0x3c, !PT ;  /* 0x0000001059497812 */ /* 0x008fe400078e3cff */
[----:B------:R0:W3:Y:S04]  /*5720*/  @!P0 LDG.E.U16 R38, desc[UR8][R68.64] ;  /* 0x0000000844268981 */ /* 0x0000e8000c1e1500 */
[----:B------:R1:W-:Y:S01]  /*5730*/  STS.U16 [R73+UR4+0x2080], R72 ;  /* 0x0020804849007988 */ /* 0x0003e20008000404 */
[----:B0-----:R-:W-:-:S05]  /*5740*/  IADD3 R68, P1, R231, R172, RZ ;  /* 0x000000ace7447210 */ /* 0x001fca0007f3e0ff */
[----:B------:R-:W-:-:S05]  /*5750*/  IMAD.X R69, R212, 0x1, R171, P1 ;  /* 0x00000001d4457824 */ /* 0x000fca00008e06ab */
[----:B------:R0:W4:Y:S01]  /*5760*/  @!P0 LDG.E.U16 R99, desc[UR8][R68.64] ;  /* 0x0000000844638981 */ /* 0x000122000c1e1500 */
[----:B-1----:R-:W-:Y:S02]  /*5770*/  LOP3.LUT R72, R89, 0x20, RZ, 0x3c, !PT ;  /* 0x0000002059487812 */ /* 0x002fe400078e3cff */
[----:B0-----:R-:W-:-:S05]  /*5780*/  IADD3 R68, P1, R229, R172, RZ ;  /* 0x000000ace5447210 */ /* 0x001fca0007f3e0ff */
[----:B------:R-:W-:Y:S01]  /*5790*/  IMAD.X R69, R208, 0x1, R171, P1 ;  /* 0x00000001d0457824 */ /* 0x000fe200008e06ab */
[----:B------:R-:W-:Y:S04]  /*57a0*/  STS.U16 [R73+UR4+0x2280], R95 ;  /* 0x0022805f49007988 */ /* 0x000fe80008000404 */
[----:B------:R0:W2:Y:S04]  /*57b0*/  @!P0 LDG.E.U16 R129, desc[UR8][R68.64] ;  /* 0x0000000844818981 */ /* 0x0000a8000c1e1500 */
[----:B------:R-:W-:Y:S04]  /*57c0*/  STS.U16 [R73+UR4+0x2480], R94 ;  /* 0x0024805e49007988 */ /* 0x000fe80008000404 */
[----:B------:R-:W-:Y:S01]  /*57d0*/  STS.U16 [R73+UR4+0x2680], R98 ;  /* 0x0026806249007988 */ /* 0x000fe20008000404 */
[----:B0-----:R-:W-:-:S03]  /*57e0*/  IADD3 R68, P1, R205, R172, RZ ;  /* 0x000000accd447210 */ /* 0x001fc60007f3e0ff */
[----:B------:R0:W-:Y:S02]  /*57f0*/  STS.U16 [R72+UR4+0x2100], R90 ;  /* 0x0021005a48007988 */ /* 0x0001e40008000404 */
[----:B------:R-:W-:Y:S01]  /*5800*/  IMAD.X R69, R182, 0x1, R171, P1 ;  /* 0x00000001b6457824 */ /* 0x000fe200008e06ab */
[----:B0-----:R-:W-:-:S06]  /*5810*/  PRMT R90, RZ, 0x7610, R90 ;  /* 0x00007610ff5a7816 */ /* 0x001fcc000000005a */
[----:B------:R0:W5:Y:S01]  /*5820*/  @!P0 LDG.E.U16 R90, desc[UR8][R68.64] ;  /* 0x00000008445a8981 */ /* 0x000162000c1e1500 */
[----:B------:R-:W-:Y:S02]  /*5830*/  PRMT R130, RZ, 0x7610, R130 ;  /* 0x00007610ff827816 */ /* 0x000fe40000000082 */
[----:B0-----:R-:W-:-:S05]  /*5840*/  IADD3 R68, P1, R179, R172, RZ ;  /* 0x000000acb3447210 */ /* 0x001fca0007f3e0ff */
[----:B------:R-:W-:-:S05]  /*5850*/  IMAD.X R69, R178, 0x1, R171, P1 ;  /* 0x00000001b2457824 */ /* 0x000fca00008e06ab */
[----:B------:R0:W3:Y:S01]  /*5860*/  @!P0 LDG.E.U16 R130, desc[UR8][R68.64] ;  /* 0x0000000844828981 */ /* 0x0000e2000c1e1500 */
[----:B------:R-:W-:Y:S02]  /*5870*/  PRMT R94, RZ, 0x7610, R94 ;  /* 0x00007610ff5e7816 */ /* 0x000fe4000000005e */
[----:B0-----:R-:W-:-:S05]  /*5880*/  IADD3 R68, P1, R225, R172, RZ ;  /* 0x000000ace1447210 */ /* 0x001fca0007f3e0ff */
[----:B------:R-:W-:-:S05]  /*5890*/  IMAD.X R69, R200, 0x1, R171, P1 ;  /* 0x00000001c8457824 */ /* 0x000fca00008e06ab */
[----:B------:R0:W2:Y:S01]  /*58a0*/  @!P0 LDG.E.U16 R94, desc[UR8][R68.64] ;  /* 0x00000008445e8981 */ /* 0x0000a2000c1e1500 */
[----:B------:R-:W-:Y:S02]  /*58b0*/  PRMT R95, RZ, 0x7610, R95 ;  /* 0x00007610ff5f7816 */ /* 0x000fe4000000005f */
[----:B0-----:R-:W-:-:S05]  /*58c0*/  IADD3 R68, P1, R197, R172, RZ ;  /* 0x000000acc5447210 */ /* 0x001fca0007f3e0ff */
[----:B------:R-:W-:Y:S01]  /*58d0*/  IMAD.X R69, R167, 0x1, R171, P1 ;  /* 0x00000001a7457824 */ /* 0x000fe200008e06ab */
[----:B------:R0:W-:Y:S04]  /*58e0*/  STS.U16 [R72+UR4+0x2500], R101 ;  /* 0x0025006548007988 */ /* 0x0001e80008000404 */
[----:B------:R1:W3:Y:S01]  /*58f0*/  @!P0 LDG.E.U16 R95, desc[UR8][R68.64] ;  /* 0x00000008445f8981 */ /* 0x0002e2000c1e1500 */
[----:B0-----:R-:W-:Y:S02]  /*5900*/  PRMT R101, RZ, 0x7610, R101 ;  /* 0x00007610ff657816 */ /* 0x001fe40000000065 */
[----:B-1----:R-:W-:-:S05]  /*5910*/  IADD3 R68, P1, R6, R172, RZ ;  /* 0x000000ac06447210 */ /* 0x002fca0007f3e0ff */
[----:B------:R-:W-:Y:S01]  /*5920*/  IMAD.X R69, R164, 0x1, R171, P1 ;  /* 0x00000001a4457824 */ /* 0x000fe200008e06ab */
[----:B------:R0:W-:Y:S04]  /*5930*/  STS.U16 [R72+UR4+0x2700], R103 ;  /* 0x0027006748007988 */ /* 0x0001e80008000404 */
[----:B------:R1:W3:Y:S01]  /*5940*/  @!P0 LDG.E.U16 R101, desc[UR8][R68.64] ;  /* 0x0000000844658981 */ /* 0x0002e2000c1e1500 */
[----:B0-----:R-:W-:Y:S02]  /*5950*/  PRMT R103, RZ, 0x7610, R103 ;  /* 0x00007610ff677816 */ /* 0x001fe40000000067 */
[----:B-1----:R-:W-:-:S05]  /*5960*/  IADD3 R68, P1, R221, R172, RZ ;  /* 0x000000acdd447210 */ /* 0x002fca0007f3e0ff */
[----:B------:R-:W-:-:S05]  /*5970*/  IMAD.X R69, R192, 0x1, R171, P1 ;  /* 0x00000001c0457824 */ /* 0x000fca00008e06ab */
[----:B------:R0:W3:Y:S01]  /*5980*/  @!P0 LDG.E.U16 R103, desc[UR8][R68.64] ;  /* 0x0000000844678981 */ /* 0x0000e2000c1e1500 */
[----:B------:R-:W-:Y:S02]  /*5990*/  PRMT R128, RZ, 0x7610, R128 ;  /* 0x00007610ff807816 */ /* 0x000fe40000000080 */
[----:B0-----:R-:W-:Y:S01]  /*59a0*/  IADD3 R68, P1, R189, R172, RZ ;  /* 0x000000acbd447210 */ /* 0x001fe20007f3e0ff */
[----:B------:R0:W-:Y:S04]  /*59b0*/  STS.U16 [R72+UR4+0x2300], R96 ;  /* 0x0023006048007988 */ /* 0x0001e80008000404 */
[----:B------:R-:W-:-:S05]  /*59c0*/  IMAD.X R69, R8, 0x1, R171, P1 ;  /* 0x0000000108457824 */ /* 0x000fca00008e06ab */
[----:B------:R1:W3:Y:S01]  /*59d0*/  @!P0 LDG.E.U16 R128, desc[UR8][R68.64] ;  /* 0x0000000844808981 */ /* 0x0002e2000c1e1500 */
[----:B0-----:R-:W-:-:S05]  /*59e0*/  LOP3.LUT R96, R89, 0x30, RZ, 0x3c, !PT ;  /* 0x0000003059607812 */ /* 0x001fca00078e3cff */
[----:B------:R-:W-:Y:S01]  /*59f0*/  STS.U16 [R96+UR4+0x2180], R91 ;  /* 0x0021805b60007988 */ /* 0x000fe20008000404 */
[----:B-1----:R-:W-:-:S03]  /*5a00*/  IADD3 R68, P1, R23, R172, RZ ;  /* 0x000000ac17447210 */ /* 0x002fc60007f3e0ff */
[----:B------:R-:W-:Y:S04]  /*5a10*/  STS.U16 [R96+UR4+0x2380], R92 ;  /* 0x0023805c60007988 */ /* 0x000fe80008000404 */
[----:B------:R-:W-:Y:S01]  /*5a20*/  STS.U16 [R96+UR4+0x2580], R97 ;  /* 0x0025806160007988 */ /* 0x000fe20008000404 */
[----:B------:R-:W-:-:S03]  /*5a30*/  IMAD.X R69, R13, 0x1, R171, P1 ;  /* 0x000000010d457824 */ /* 0x000fc600008e06ab */
[----:B------:R0:W-:Y:S02]  /*5a40*/  STS.U16 [R96+UR4+0x2780], R100 ;  /* 0x0027806460007988 */ /* 0x0001e40008000404 */
[----:B0-----:R-:W-:-:S06]  /*5a50*/  PRMT R96, RZ, 0x7610, R96 ;  /* 0x00007610ff607816 */ /* 0x001fcc0000000060 */
[----:B------:R0:W3:Y:S01]  /*5a60*/  @!P0 LDG.E.U16 R96, desc[UR8][R68.64] ;  /* 0x0000000844608981 */ /* 0x0000e2000c1e1500 */
[----:B------:R-:W-:Y:S02]  /*5a70*/  PRMT R97, RZ, 0x7610, R97 ;  /* 0x00007610ff617816 */ /* 0x000fe40000000061 */
[----:B0-----:R-:W-:-:S05]  /*5a80*/  IADD3 R68, P1, R217, R172, RZ ;  /* 0x000000acd9447210 */ /* 0x001fca0007f3e0ff */
[----:B------:R-:W-:-:S05]  /*5a90*/  IMAD.X R69, R19, 0x1, R171, P1 ;  /* 0x0000000113457824 */ /* 0x000fca00008e06ab */
[----:B------:R0:W3:Y:S01]  /*5aa0*/  @!P0 LDG.E.U16 R97, desc[UR8][R68.64] ;  /* 0x0000000844618981 */ /* 0x0000e2000c1e1500 */
[----:B------:R-:W-:Y:S02]  /*5ab0*/  PRMT R98, RZ, 0x7610, R98 ;  /* 0x00007610ff627816 */ /* 0x000fe40000000062 */
[----:B0-----:R-:W-:-:S05]  /*5ac0*/  IADD3 R68, P1, R132, R172, RZ ;  /* 0x000000ac84447210 */ /* 0x001fca0007f3e0ff */
[----:B------:R-:W-:-:S05]  /*5ad0*/  IMAD.X R69, R25, 0x1, R171, P1 ;  /* 0x0000000119457824 */ /* 0x000fca00008e06ab */
[----:B------:R0:W3:Y:S02]  /*5ae0*/  @!P0 LDG.E.U16 R98, desc[UR8][R68.64] ;  /* 0x0000000844628981 */ /* 0x0000e4000c1e1500 */
[----:B0-----:R-:W-:-:S05]  /*5af0*/  IADD3 R68, P1, R141, R172, RZ ;  /* 0x000000ac8d447210 */ /* 0x001fca0007f3e0ff */
[----:B------:R-:W-:Y:S01]  /*5b00*/  IMAD.X R69, R32, 0x1, R171, P1 ;  /* 0x0000000120457824 */ /* 0x000fe200008e06ab */
[----:B------:R-:W-:Y:S01]  /*5b10*/  PRMT R100, RZ, 0x7610, R100 ;  /* 0x00007610ff647816 */ /* 0x000fe20000000064 */
[----:B----4-:R0:W-:Y:S02]  /*5b20*/  STS.U16 [R89+UR4], R99 ;  /* 0x0000006359007988 */ /* 0x0101e40008000404 */
[----:B0-----:R-:W-:-:S06]  /*5b30*/  PRMT R99, RZ, 0x7610, R99 ;  /* 0x00007610ff637816 */ /* 0x001fcc0000000063 */
[----:B------:R0:W4:Y:S02]  /*5b40*/  @!P0 LDG.E.U16 R99, desc[UR8][R68.64] ;  /* 0x0000000844638981 */ /* 0x000124000c1e1500 */
[----:B0-----:R-:W-:-:S05]  /*5b50*/  IADD3 R68, P1, R213, R172, RZ ;  /* 0x000000acd5447210 */ /* 0x001fca0007f3e0ff */
[----:B------:R-:W-:-:S05]  /*5b60*/  IMAD.X R69, R137, 0x1, R171, P1 ;  /* 0x0000000189457824 */ /* 0x000fca00008e06ab */
[----:B------:R0:W4:Y:S02]  /*5b70*/  @!P0 LDG.E.U16 R100, desc[UR8][R68.64] ;  /* 0x0000000844648981 */ /* 0x000124000c1e1500 */
[----:B0-----:R-:W-:Y:S02]  /*5b80*/  IADD3 R68, P1, R211, R172, RZ ;  /* 0x000000acd3447210 */ /* 0x001fe40007f3e0ff */
[----:B-----5:R0:W-:Y:S03]  /*5b90*/  STS.U16 [R89+UR4+0x400], R90 ;  /* 0x0004005a59007988 */ /* 0x0201e60008000404 */
[----:B------:R-:W-:Y:S01]  /*5ba0*/  IMAD.X R69, R188, 0x1, R171, P1 ;  /* 0x00000001bc457824 */ /* 0x000fe200008e06ab */
[----:B0-----:R-:W-:Y:S01]  /*5bb0*/  PRMT R90, RZ, 0x7610, R90 ;  /* 0x00007610ff5a7816 */ /* 0x001fe2000000005a */
[----:B------:R0:W-:Y:S05]  /*5bc0*/  STS.U16 [R89+UR4+0x1e00], R102 ;  /* 0x001e006659007988 */ /* 0x0001ea0008000404 */
[----:B------:R1:W5:Y:S01]  /*5bd0*/  @!P0 LDG.E.U16 R90, desc[UR8][R68.64] ;  /* 0x00000008445a8981 */ /* 0x000362000c1e1500 */
[----:B0-----:R-:W-:-:S02]  /*5be0*/  PRMT R102, RZ, 0x7610, R102 ;  /* 0x00007610ff667816 */ /* 0x001fc40000000066 */
[----:B-1----:R-:W-:-:S05]  /*5bf0*/  IADD3 R68, P1, R207, R172, RZ ;  /* 0x000000accf447210 */ /* 0x002fca0007f3e0ff */
[----:B------:R-:W-:-:S05]  /*5c00*/  IMAD.X R69, R185, 0x1, R171, P1 ;  /* 0x00000001b9457824 */ /* 0x000fca00008e06ab */
[----:B------:R0:W5:Y:S01]  /*5c10*/  @!P0 LDG.E.U16 R102, desc[UR8][R68.64] ;  /* 0x0000000844668981 */ /* 0x000162000c1e1500 */
[----:B------:R-:W-:Y:S02]  /*5c20*/  PRMT R91, RZ, 0x7610, R91 ;  /* 0x00007610ff5b7816 */ /* 0x000fe4000000005b */
[----:B0-----:R-:W-:-:S05]  /*5c30*/  IADD3 R68, P1, R186, R172, RZ ;  /* 0x000000acba447210 */ /* 0x001fca0007f3e0ff */
[----:B------:R-:W-:-:S05]  /*5c40*/  IMAD.X R69, R181, 0x1, R171, P1 ;  /* 0x00000001b5457824 */ /* 0x000fca00008e06ab */
[----:B------:R0:W5:Y:S01]  /*5c50*/  @!P0 LDG.E.U16 R91, desc[UR8][R68.64] ;  /* 0x00000008445b8981 */ /* 0x000162000c1e1500 */
[----:B------:R-:W-:Y:S02]  /*5c60*/  PRMT R92, RZ, 0x7610, R92 ;  /* 0x00007610ff5c7816 */ /* 0x000fe4000000005c */
[----:B0-----:R-:W-:-:S05]  /*5c70*/  IADD3 R68, P1, R226, R172, RZ ;  /* 0x000000ace2447210 */ /* 0x001fca0007f3e0ff */
[----:B------:R-:W-:Y:S01]  /*5c80*/  IMAD.X R69, R202, 0x1, R171, P1 ;  /* 0x00000001ca457824 */ /* 0x000fe200008e06ab */
[----:B------:R0:W-:Y:S04]  /*5c90*/  STS.U16 [R89+UR4+0x1c00], R93 ;  /* 0x001c005d59007988 */ /* 0x0001e80008000404 */
[----:B------:R1:W5:Y:S01]  /*5ca0*/  @!P0 LDG.E.U16 R92, desc[UR8][R68.64] ;  /* 0x00000008445c8981 */ /* 0x000362000c1e1500 */
[----:B0-----:R-:W-:Y:S02]  /*5cb0*/  PRMT R93, RZ, 0x7610, R93 ;  /* 0x00007610ff5d7816 */ /* 0x001fe4000000005d */
[----:B-1----:R-:W-:-:S05]  /*5cc0*/  IADD3 R68, P1, R199, R172, RZ ;  /* 0x000000acc7447210 */ /* 0x002fca0007f3e0ff */
[----:B------:R-:W-:Y:S01]  /*5cd0*/  IMAD.X R69, R174, 0x1, R171, P1 ;  /* 0x00000001ae457824 */ /* 0x000fe200008e06ab */
[----:B--2---:R0:W-:Y:S04]  /*5ce0*/  STS.U16 [R89+UR4+0x800], R94 ;  /* 0x0008005e59007988 */ /* 0x0041e80008000404 */
[----:B------:R1:W2:Y:S01]  /*5cf0*/  @!P0 LDG.E.U16 R93, desc[UR8][R68.64] ;  /* 0x00000008445d8981 */ /* 0x0002a2000c1e1500 */
[----:B0-----:R-:W-:Y:S02]  /*5d00*/  PRMT R94, RZ, 0x7610, R94 ;  /* 0x00007610ff5e7816 */ /* 0x001fe4000000005e */
[----:B-1----:R-:W-:-:S05]  /*5d10*/  IADD3 R68, P1, R3, R172, RZ ;  /* 0x000000ac03447210 */ /* 0x002fca0007f3e0ff */
[----:B------:R-:W-:Y:S01]  /*5d20*/  IMAD.X R69, R166, 0x1, R171, P1 ;  /* 0x00000001a6457824 */ /* 0x000fe200008e06ab */
[----:B---3--:R0:W-:Y:S04]  /*5d30*/  STS.U16 [R89+UR4+0xa00], R95 ;  /* 0x000a005f59007988 */ /* 0x0081e80008000404 */
[----:B------:R1:W3:Y:S01]  /*5d40*/  @!P0 LDG.E.U16 R94, desc[UR8][R68.64] ;  /* 0x00000008445e8981 */ /* 0x0002e2000c1e1500 */
[----:B0-----:R-:W-:Y:S02]  /*5d50*/  PRMT R95, RZ, 0x7610, R95 ;  /* 0x00007610ff5f7816 */ /* 0x001fe4000000005f */
[----:B-1----:R-:W-:-:S05]  /*5d60*/  IADD3 R68, P1, R222, R172, RZ ;  /* 0x000000acde447210 */ /* 0x002fca0007f3e0ff */
[----:B------:R-:W-:-:S05]  /*5d70*/  IMAD.X R69, R194, 0x1, R171, P1 ;  /* 0x00000001c2457824 */ /* 0x000fca00008e06ab */
[----:B------:R0:W3:Y:S02]  /*5d80*/  @!P0 LDG.E.U16 R95, desc[UR8][R68.64] ;  /* 0x00000008445f8981 */ /* 0x0000e4000c1e1500 */
[----:B0-----:R-:W-:-:S05]  /*5d90*/  IADD3 R68, P1, R191, R172, RZ ;  /* 0x000000acbf447210 */ /* 0x001fca0007f3e0ff */
[----:B------:R-:W-:Y:S01]  /*5da0*/  IMAD.X R69, R4, 0x1, R171, P1 ;  /* 0x0000000104457824 */ /* 0x000fe200008e06ab */
[----:B------:R0:W-:Y:S02]  /*5db0*/  STS.U16 [R89+UR4+0x1200], R96 ;  /* 0x0012006059007988 */ /* 0x0001e40008000404 */
[----:B0-----:R-:W-:-:S06]  /*5dc0*/  PRMT R96, RZ, 0x7610, R96 ;  /* 0x00007610ff607816 */ /* 0x001fcc0000000060 */
[----:B------:R0:W3:Y:S04]  /*5dd0*/  @!P0 LDG.E.U16 R96, desc[UR8][R68.64] ;  /* 0x0000000844608981 */ /* 0x0000e8000c1e1500 */
[----:B------:R1:W-:Y:S01]  /*5de0*/  STS.U16 [R89+UR4+0x1400], R97 ;  /* 0x0014006159007988 */ /* 0x0003e20008000404 */
[----:B0-----:R-:W-:Y:S02]  /*5df0*/  IADD3 R68, P1, R18, R172, RZ ;  /* 0x000000ac12447210 */ /* 0x001fe40007f3e0ff */
[----:B-1----:R-:W-:-:S03]  /*5e00*/  PRMT R97, RZ, 0x7610, R97 ;  /* 0x00007610ff617816 */ /* 0x002fc60000000061 */
[----:B------:R-:W-:-:S05]  /*5e10*/  IMAD.X R69, R9, 0x1, R171, P1 ;  /* 0x0000000109457824 */ /* 0x000fca00008e06ab */
[----:B------:R0:W3:Y:S04]  /*5e20*/  @!P0 LDG.E.U16 R97, desc[UR8][R68.64] ;  /* 0x0000000844618981 */ /* 0x0000e8000c1e1500 */
[----:B------:R1:W-:Y:S01]  /*5e30*/  STS.U16 [R89+UR4+0x1600], R98 ;  /* 0x0016006259007988 */ /* 0x0003e20008000404 */
[----:B0-----:R-:W-:Y:S02]  /*5e40*/  IADD3 R68, P1, R218, R172, RZ ;  /* 0x000000acda447210 */ /* 0x001fe40007f3e0ff */
[----:B-1----:R-:W-:-:S03]  /*5e50*/  PRMT R98, RZ, 0x7610, R98 ;  /* 0x00007610ff627816 */ /* 0x002fc60000000062 */
[----:B------:R-:W-:-:S05]  /*5e60*/  IMAD.X R69, R15, 0x1, R171, P1 ;  /* 0x000000010f457824 */ /* 0x000fca00008e06ab */
[----:B------:R0:W3:Y:S02]  /*5e70*/  @!P0 LDG.E.U16 R98, desc[UR8][R68.64] ;  /* 0x0000000844628981 */ /* 0x0000e4000c1e1500 */
[----:B0-----:R-:W-:-:S05]  /*5e80*/  IADD3 R68, P1, R31, R172, RZ ;  /* 0x000000ac1f447210 */ /* 0x001fca0007f3e0ff */
[----:B------:R-:W-:Y:S01]  /*5e90*/  IMAD.X R69, R20, 0x1, R171, P1 ;  /* 0x0000000114457824 */ /* 0x000fe200008e06ab */
[----:B------:R0:W-:Y:S02]  /*5ea0*/  STS.U16 [R89+UR4+0xc00], R101 ;  /* 0x000c006559007988 */ /* 0x0001e40008000404 */
[----:B0-----:R-:W-:Y:S02]  /*5eb0*/  PRMT R101, RZ, 0x7610, R101 ;  /* 0x00007610ff657816 */ /* 0x001fe40000000065 */
[----:B----4-:R0:W-:Y:S02]  /*5ec0*/  STS.U16 [R89+UR4+0x1800], R99 ;  /* 0x0018006359007988 */ /* 0x0101e40008000404 */
[----:B0-----:R-:W-:-:S06]  /*5ed0*/  PRMT R99, RZ, 0x7610, R99 ;  /* 0x00007610ff637816 */ /* 0x001fcc0000000063 */
[----:B------:R0:W4:Y:S04]  /*5ee0*/  @!P0 LDG.E.U16 R99, desc[UR8][R68.64] ;  /* 0x0000000844638981 */ /* 0x000128000c1e1500 */
[----:B------:R1:W-:Y:S01]  /*5ef0*/  STS.U16 [R89+UR4+0x1a00], R100 ;  /* 0x001a006459007988 */ /* 0x0003e20008000404 */
[----:B0-----:R-:W-:Y:S02]  /*5f00*/  IADD3 R68, P1, R136, R172, RZ ;  /* 0x000000ac88447210 */ /* 0x001fe40007f3e0ff */
[----:B-1----:R-:W-:-:S03]  /*5f10*/  PRMT R100, RZ, 0x7610, R100 ;  /* 0x00007610ff647816 */ /* 0x002fc60000000064 */
[----:B------:R-:W-:-:S05]  /*5f20*/  IMAD.X R69, R27, 0x1, R171, P1 ;  /* 0x000000011b457824 */ /* 0x000fca00008e06ab */
[----:B------:R0:W4:Y:S02]  /*5f30*/  @!P0 LDG.E.U16 R100, desc[UR8][R68.64] ;  /* 0x0000000844648981 */ /* 0x000124000c1e1500 */
[----:B0-----:R-:W-:-:S05]  /*5f40*/  IADD3 R68, P1, R214, R172, RZ ;  /* 0x000000acd6447210 */ /* 0x001fca0007f3e0ff */
[----:B------:R-:W-:-:S05]  /*5f50*/  IMAD.X R69, R34, 0x1, R171, P1 ;  /* 0x0000000122457824 */ /* 0x000fca00008e06ab */
[----:B------:R0:W4:Y:S04]  /*5f60*/  @!P0 LDG.E.U16 R101, desc[UR8][R68.64] ;  /* 0x0000000844658981 */ /* 0x000128000c1e1500 */
[----:B------:R-:W-:Y:S04]  /*5f70*/  STS.U16 [R89+UR4+0x200], R129 ;  /* 0x0002008159007988 */ /* 0x000fe80008000404 */
[----:B------:R-:W-:Y:S01]  /*5f80*/  STS.U16 [R89+UR4+0x600], R130 ;  /* 0x0006008259007988 */ /* 0x000fe20008000404 */
[----:B0-----:R-:W-:-:S03]  /*5f90*/  IADD3 R68, P1, R230, R172, RZ ;  /* 0x000000ace6447210 */ /* 0x001fc60007f3e0ff */
[----:B------:R-:W-:Y:S04]  /*5fa0*/  STS.U16 [R89+UR4+0xe00], R103 ;  /* 0x000e006759007988 */ /* 0x000fe80008000404 */
[----:B------:R-:W-:Y:S01]  /*5fb0*/  STS.U16 [R89+UR4+0x1000], R128 ;  /* 0x0010008059007988 */ /* 0x000fe20008000404 */
[----:B------:R-:W-:-:S03]  /*5fc0*/  IMAD.X R69, R210, 0x1, R171, P1 ;  /* 0x00000001d2457824 */ /* 0x000fc600008e06ab */
[----:B------:R0:W-:Y:S02]  /*5fd0*/  STS.U16 [R73+UR4+0x1a80], R74 ;  /* 0x001a804a49007988 */ /* 0x0001e40008000404 */
[----:B0-----:R-:W-:Y:S02]  /*5fe0*/  PRMT R74, RZ, 0x7610, R74 ;  /* 0x00007610ff4a7816 */ /* 0x001fe4000000004a */
[----:B------:R0:W-:Y:S04]  /*5ff0*/  STS.U16 [R73+UR4+0x1c80], R75 ;  /* 0x001c804b49007988 */ /* 0x0001e80008000404 */
[----:B------:R1:W4:Y:S01]  /*6000*/  @!P0 LDG.E.U16 R74, desc[UR8][R68.64] ;  /* 0x00000008444a8981 */ /* 0x000322000c1e1500 */
[----:B0-----:R-:W-:Y:S02]  /*6010*/  PRMT R75, RZ, 0x7610, R75 ;  /* 0x00007610ff4b7816 */ /* 0x001fe4000000004b */
[----:B-1----:R-:W-:-:S05]  /*6020*/  IADD3 R68, P1, R187, R172, RZ ;  /* 0x000000acbb447210 */ /* 0x002fca0007f3e0ff */
[----:B------:R-:W-:Y:S01]  /*6030*/  IMAD.X R69, R183, 0x1, R171, P1 ;  /* 0x00000001b7457824 */ /* 0x000fe200008e06ab */
[----:B------:R0:W-:Y:S04]  /*6040*/  STS.U16 [R73+UR4+0x1e80], R88 ;  /* 0x001e805849007988 */ /* 0x0001e80008000404 */
[----:B------:R1:W4:Y:S01]  /*6050*/  @!P0 LDG.E.U16 R75, desc[UR8][R68.64] ;  /* 0x00000008444b8981 */ /* 0x000322000c1e1500 */
[----:B0-----:R-:W-:Y:S02]  /*6060*/  PRMT R88, RZ, 0x7610, R88 ;  /* 0x00007610ff587816 */ /* 0x001fe40000000058 */
[----:B-1----:R-:W-:-:S05]  /*6070*/  IADD3 R68, P1, R227, R172, RZ ;  /* 0x000000ace3447210 */ /* 0x002fca0007f3e0ff */
[----:B------:R-:W-:-:S05]  /*6080*/  IMAD.X R69, R204, 0x1, R171, P1 ;  /* 0x00000001cc457824 */ /* 0x000fca00008e06ab */
[----:B------:R0:W4:Y:S01]  /*6090*/  @!P0 LDG.E.U16 R88, desc[UR8][R68.64] ;  /* 0x0000000844588981 */ /* 0x000122000c1e1500 */
[----:B------:R-:W-:Y:S02]  /*60a0*/  PRMT R89, RZ, 0x7610, R89 ;  /* 0x00007610ff597816 */ /* 0x000fe40000000059 */
[----:B0-----:R-:W-:-:S05]  /*60b0*/  IADD3 R68, P1, R201, R172, RZ ;  /* 0x000000acc9447210 */ /* 0x001fca0007f3e0ff */
[----:B------:R-:W-:Y:S01]  /*60c0*/  IMAD.X R69, R177, 0x1, R171, P1 ;  /* 0x00000001b1457824 */ /* 0x000fe200008e06ab */
[----:B-----5:R0:W-:Y:S04]  /*60d0*/  STS.U16 [R73+UR4+0x80], R90 ;  /* 0x0000805a49007988 */ /* 0x0201e80008000404 */
[----:B------:R1:W5:Y:S01]  /*60e0*/  @!P0 LDG.E.U16 R89, desc[UR8][R68.64] ;  /* 0x0000000844598981 */ /* 0x000362000c1e1500 */
[----:B0-----:R-:W-:Y:S02]  /*60f0*/  PRMT R90, RZ, 0x7610, R90 ;  /* 0x00007610ff5a7816 */ /* 0x001fe4000000005a */
[----:B-1----:R-:W-:-:S05]  /*6100*/  IADD3 R68, P1, R173, R172, RZ ;  /* 0x000000acad447210 */ /* 0x002fca0007f3e0ff */
[----:B------:R-:W-:Y:S01]  /*6110*/  IMAD.X R69, R168, 0x1, R171, P1 ;  /* 0x00000001a8457824 */ /* 0x000fe200008e06ab */
[----:B------:R0:W-:Y:S04]  /*6120*/  STS.U16 [R73+UR4+0x480], R91 ;  /* 0x0004805b49007988 */ /* 0x0001e80008000404 */
[----:B------:R1:W5:Y:S01]  /*6130*/  @!P0 LDG.E.U16 R90, desc[UR8][R68.64] ;  /* 0x00000008445a8981 */ /* 0x000362000c1e1500 */
[----:B0-----:R-:W-:Y:S02]  /*6140*/  PRMT R91, RZ, 0x7610, R91 ;  /* 0x00007610ff5b7816 */ /* 0x001fe4000000005b */
[----:B-1----:R-:W-:-:S05]  /*6150*/  IADD3 R68, P1, R223, R172, RZ ;  /* 0x000000acdf447210 */ /* 0x002fca0007f3e0ff */
[----:B------:R-:W-:-:S05]  /*6160*/  IMAD.X R69, R196, 0x1, R171, P1 ;  /* 0x00000001c4457824 */ /* 0x000fca00008e06ab */
[----:B------:R0:W5:Y:S04]  /*6170*/  @!P0 LDG.E.U16 R91, desc[UR8][R68.64] ;  /* 0x00000008445b8981 */ /* 0x000168000c1e1500 */
[----:B------:R1:W-:Y:S01]  /*6180*/  STS.U16 [R73+UR4+0x680], R92 ;  /* 0x0006805c49007988 */ /* 0x0003e20008000404 */
[----:B0-----:R-:W-:Y:S02]  /*6190*/  IADD3 R68, P1, R193, R172, RZ ;  /* 0x000000acc1447210 */ /* 0x001fe40007f3e0ff */
[----:B-1----:R-:W-:-:S03]  /*61a0*/  PRMT R92, RZ, 0x7610, R92 ;  /* 0x00007610ff5c7816 */ /* 0x002fc6000000005c */
        /* <DEDUP_REMOVED lines=31> */
[----:B----4-:R0:W-:Y:S04]  /*63a0*/  STS.U16 [R73+UR4+0x1480], R99 ;  /* 0x0014806349007988 */ /* 0x0101e80008000404 */
        /* <DEDUP_REMOVED lines=8> */
[----:B------:R-:W-:Y:S01]  /*6430*/  IMAD.X R69, R206, 0x1, R171, P1 ;  /* 0x00000001ce457824 */ /* 0x000fe200008e06ab */
[----:B------:R-:W-:Y:S04]  /*6440*/  STS.U16 [R73+UR4+0x280], R102 ;  /* 0x0002806649007988 */ /* 0x000fe80008000404 */
[----:B------:R0:W4:Y:S04]  /*6450*/  @!P0 LDG.E.U16 R100, desc[UR8][R68.64] ;  /* 0x0000000844648981 */ /* 0x000128000c1e1500 */
[----:B------:R1:W-:Y:S01]  /*6460*/  STS.U16 [R73+UR4+0x1880], R101 ;  /* 0x0018806549007988 */ /* 0x0003e20008000404 */
[----:B0-----:R-:W-:-:S02]  /*6470*/  IADD3 R68, P1, R209, R172, RZ ;  /* 0x000000acd1447210 */ /* 0x001fc40007f3e0ff */
[----:B-1----:R-:W-:-:S03]  /*6480*/  PRMT R73, RZ, 0x7610, R73 ;  /* 0x00007610ff497816 */ /* 0x002fc60000000049 */
[----:B------:R-:W-:-:S05]  /*6490*/  IMAD.X R69, R184, 0x1, R171, P1 ;  /* 0x00000001b8457824 */ /* 0x000fca00008e06ab */
[----:B------:R0:W4:Y:S01]  /*64a0*/  @!P0 LDG.E.U16 R73, desc[UR8][R68.64] ;  /* 0x0000000844498981 */ /* 0x000122000c1e1500 */
[----:B------:R-:W-:Y:S02]  /*64b0*/  PRMT R101, RZ, 0x7610, R101 ;  /* 0x00007610ff657816 */ /* 0x000fe40000000065 */
[----:B0-----:R-:W-:-:S05]  /*64c0*/  IADD3 R68, P1, R176, R172, RZ ;  /* 0x000000acb0447210 */ /* 0x001fca0007f3e0ff */
[----:B------:R-:W-:Y:S01]  /*64d0*/  IMAD.X R69, R175, 0x1, R171, P1 ;  /* 0x00000001af457824 */ /* 0x000fe200008e06ab */
        /* <DEDUP_REMOVED lines=44> */
[----:B------:R0:W5:Y:S02]  /*67a0*/  @!P0 LDG.E.U16 R91, desc[UR8][R68.64] ;  /* 0x00000008445b8981 */ /* 0x000164000c1e1500 */
[----:B0-----:R-:W0:Y:S02]  /*67b0*/  S2R R68, SR_TID.X ;  /* 0x0000000000447919 */ /* 0x001e240000002100 */
[----:B--2---:R1:W-:Y:S02]  /*67c0*/  STS.U16 [R72+UR4+0xd00], R92 ;  /* 0x000d005c48007988 */ /* 0x0043e40008000404 */
[----:B-1----:R-:W1:Y:S02]  /*67d0*/  S2R R92, SR_CgaCtaId ;  /* 0x00000000005c7919 */ /* 0x002e640000008800 */
[----:B------:R2:W-:Y:S01]  /*67e0*/  STS.U16 [R72+UR4+0x500], R88 ;  /* 0x0005005848007988 */ /* 0x0005e20008000404 */
[C---:B0-----:R-:W-:Y:S01]  /*67f0*/  IMAD.SHL.U32 R128, R68.reuse, 0x40, RZ ;  /* 0x0000004044807824 */ /* 0x041fe200078e00ff */
[C---:B------:R-:W-:Y:S01]  /*6800*/  LOP3.LUT R130, R68.reuse, 0x3f, RZ, 0xc0, !PT ;  /* 0x0000003f44827812 */ /* 0x040fe200078ec0ff */
[----:B------:R-:W-:-:S03]  /*6810*/  IMAD.SHL.U32 R69, R68, 0x8, RZ ;  /* 0x0000000844457824 */ /* 0x000fc600078e00ff */
[----:B------:R-:W-:Y:S01]  /*6820*/  LOP3.LUT R128, R128, 0x1c0, RZ, 0xc0, !PT ;  /* 0x000001c080807812 */ /* 0x000fe200078ec0ff */
[----:B------:R-:W-:-:S03]  /*6830*/  IMAD.SHL.U32 R130, R130, 0x2, RZ ;  /* 0x0000000282827824 */ /* 0x000fc600078e00ff */
[----:B------:R-:W-:Y:S01]  /*6840*/  LOP3.LUT R128, R128, 0x30, R69, 0xf8, !PT ;  /* 0x0000003080807812 */ /* 0x000fe200078ef845 */
[----:B------:R-:W-:Y:S01]  /*6850*/  IMAD.SHL.U32 R69, R68, 0x2, RZ ;  /* 0x0000000244457824 */ /* 0x000fe200078e00ff */
[----:B------:R-:W-:Y:S01]  /*6860*/  LOP3.LUT R130, R130, 0x30, RZ, 0x3c, !PT ;  /* 0x0000003082827812 */ /* 0x000fe200078e3cff */
[----:B---3--:R-:W-:Y:S03]  /*6870*/  STS.U16 [R72+UR4+0xf00], R93 ;  /* 0x000f005d48007988 */ /* 0x008fe60008000404 */
[C-C-:B--2---:R-:W-:Y:S01]  /*6880*/  LOP3.LUT R88, R128.reuse, 0x10, R69.reuse, 0x78, !PT ;  /* 0x0000001080587812 */ /* 0x144fe200078e7845 */
[----:B------:R-:W-:Y:S01]  /*6890*/  STS.U16 [R72+UR4+0x1100], R94 ;  /* 0x0011005e48007988 */ /* 0x000fe20008000404 */
[----:B------:R-:W-:Y:S01]  /*68a0*/  LOP3.LUT R128, R128, 0x30, R69, 0x78, !PT ;  /* 0x0000003080807812 */ /* 0x000fe200078e7845 */
[----:B------:R-:W-:Y:S02]  /*68b0*/  IMAD.SHL.U32 R69, R68, 0x20, RZ ;  /* 0x0000002044457824 */ /* 0x000fe400078e00ff */
[----:B------:R-:W-:Y:S04]  /*68c0*/  STS.U16 [R72+UR4+0x1300], R95 ;  /* 0x0013005f48007988 */ /* 0x000fe80008000404 */
[----:B------:R-:W-:Y:S04]  /*68d0*/  STS.U16 [R72+UR4+0x1500], R96 ;  /* 0x0015006048007988 */ /* 0x000fe80008000404 */
[----:B------:R-:W-:Y:S04]  /*68e0*/  STS.U16 [R72+UR4+0x1700], R97 ;  /* 0x0017006148007988 */ /* 0x000fe80008000404 */
[----:B----4-:R0:W-:Y:S04]  /*68f0*/  STS.U16 [R72+UR4+0x1900], R98 ;  /* 0x0019006248007988 */ /* 0x0101e80008000404 */
[----:B------:R-:W-:Y:S04]  /*6900*/  STS.U16 [R130+UR4+0x1b80], R36 ;  /* 0x001b802482007988 */ /* 0x000fe80008000404 */
[----:B------:R-:W-:Y:S01]  /*6910*/  STS.U16 [R130+UR4+0x1d80], R37 ;  /* 0x001d802582007988 */ /* 0x000fe20008000404 */
[----:B0-----:R-:W-:-:S03]  /*6920*/  MOV R72, 0x400 ;  /* 0x0000040000487802 */ /* 0x001fc60000000f00 */
[----:B------:R-:W-:Y:S04]  /*6930*/  STS.U16 [R130+UR4+0x1f80], R38 ;  /* 0x001f802682007988 */ /* 0x000fe80008000404 */
[----:B------:R-:W-:Y:S04]  /*6940*/  STS.U16 [R130+UR4+0x580], R99 ;  /* 0x0005806382007988 */ /* 0x000fe80008000404 */
[----:B------:R-:W-:Y:S01]  /*6950*/  STS.U16 [R130+UR4+0x380], R100 ;  /* 0x0003806482007988 */ /* 0x000fe20008000404 */
[----:B------:R-:W-:-:S03]  /*6960*/  LOP3.LUT R88, R88, 0x200, R69, 0xf8, !PT ;  /* 0x0000020058587812 */ /* 0x000fc600078ef845 */
[----:B------:R-:W-:Y:S01]  /*6970*/  STS.U16 [R130+UR4+0x180], R73 ;  /* 0x0001804982007988 */ /* 0x000fe20008000404 */
[----:B-1----:R-:W-:Y:S02]  /*6980*/  LEA R72, R92, R72, 0x18 ;  /* 0x000000485c487211 */ /* 0x002fe400078ec0ff */
[----:B------:R-:W-:-:S05]  /*6990*/  LOP3.LUT R69, R68, 0x20, RZ, 0xc0, !PT ;  /* 0x0000002044457812 */ /* 0x000fca00078ec0ff */
[----:B------:R-:W-:Y:S01]  /*69a0*/  IMAD R68, R69, 0x10, R72 ;  /* 0x0000001045447824 */ /* 0x000fe200078e0248 */
[----:B------:R-:W-:Y:S03]  /*69b0*/  STS.U16 [R130+UR4+0x780], R101 ;  /* 0x0007806582007988 */ /* 0x000fe60008000404 */
[----:B------:R-:W-:Y:S01]  /*69c0*/  IMAD.IADD R128, R128, 0x1, R68 ;  /* 0x0000000180807824 */ /* 0x000fe200078e0244 */
[----:B------:R-:W-:Y:S01]  /*69d0*/  LOP3.LUT R68, R88, 0x20, RZ, 0x3c, !PT ;  /* 0x0000002058447812 */ /* 0x000fe200078e3cff */
[----:B------:R-:W-:Y:S01]  /*69e0*/  STS.U16 [R130+UR4+0x980], R71 ;  /* 0x0009804782007988 */ /* 0x000fe20008000404 */
[----:B------:R-:W-:-:S03]  /*69f0*/  IMAD.IADD R88, R72, 0x1, R88 ;  /* 0x0000000148587824 */ /* 0x000fc600078e0258 */
[----:B------:R-:W-:Y:S04]  /*6a00*/  STS.U16 [R130+UR4+0xb80], R39 ;  /* 0x000b802782007988 */ /* 0x000fe80008000404 */
[----:B------:R-:W-:Y:S04]  /*6a10*/  STS.U16 [R130+UR4+0xd80], R70 ;  /* 0x000d804682007988 */ /* 0x000fe80008000404 */
[----:B------:R-:W-:Y:S04]  /*6a20*/  STS.U16 [R130+UR4+0xf80], R74 ;  /* 0x000f804a82007988 */ /* 0x000fe80008000404 */
[----:B------:R-:W-:Y:S04]  /*6a30*/  STS.U16 [R130+UR4+0x1180], R75 ;  /* 0x0011804b82007988 */ /* 0x000fe80008000404 */
[----:B-----5:R-:W-:Y:S04]  /*6a40*/  STS.U16 [R130+UR4+0x1380], R102 ;  /* 0x0013806682007988 */ /* 0x020fe80008000404 */
[----:B------:R-:W-:Y:S04]  /*6a50*/  STS.U16 [R130+UR4+0x1580], R89 ;  /* 0x0015805982007988 */ /* 0x000fe80008000404 */
[----:B------:R-:W-:Y:S04]  /*6a60*/  STS.U16 [R130+UR4+0x1780], R90 ;  /* 0x0017805a82007988 */ /* 0x000fe80008000404 */
[----:B------:R-:W-:Y:S01]  /*6a70*/  STS.U16 [R130+UR4+0x1980], R91 ;  /* 0x0019805b82007988 */ /* 0x000fe20008000404 */
[----:B------:R-:W-:Y:S01]  /*6a80*/  BAR.SYNC.DEFER_BLOCKING 0x0 ;  /* 0x0000000000007b1d */ /* 0x000fe20000010000 */
[----:B------:R-:W-:-:S05]  /*6a90*/  IMAD.IADD R72, R72, 0x1, R68 ;  /* 0x0000000148487824 */ /* 0x000fca00078e0244 */
[----:B------:R-:W-:Y:S04]  /*6aa0*/  LDSM.16.MT88.4 R68, [R88+0x2000] ;  /* 0x002000005844783b */ /* 0x000fe80000004200 */
[----:B------:R-:W0:Y:S04]  /*6ab0*/  LDSM.16.M88.4 R96, [R128] ;  /* 0x000000008060783b */ /* 0x000e280000000200 */
[----:B------:R-:W1:Y:S04]  /*6ac0*/  LDSM.16.MT88.4 R92, [R72+0x2000] ;  /* 0x00200000485c783b */ /* 0x000e680000004200 */
[----:B------:R-:W2:Y:S04]  /*6ad0*/  LDSM.16.M88.4 R36, [R128+0x800] ;  /* 0x000800008024783b */ /* 0x000ea80000000200 */
[----:B------:R-:W3:Y:S04]  /*6ae0*/  LDSM.16.MT88.4 R88, [R88+0x2400] ;  /* 0x002400005858783b */ /* 0x000ee80000004200 */
[----:B------:R-:W4:Y:S04]  /*6af0*/  LDSM.16.MT88.4 R72, [R72+0x2400] ;  /* 0x002400004848783b */ /* 0x000f280000004200 */
[----:B------:R-:W5:Y:S01]  /*6b00*/  LDSM.16.M88.4 R100, [R128+0x400] ;  /* 0x000400008064783b */ /* 0x000f620000000200 */
[-C--:B0-----:R-:W-:Y:S06]  /*6b10*/  HMMA.16816.F32 R52, R68, R96.reuse, R52 ;  /* 0x000000604434723c */ /* 0x081fec0000001834 */
[----:B-1----:R-:W-:Y:S06]  /*6b20*/  HMMA.16816.F32 R48, R92, R96, R48 ;  /* 0x000000605c30723c */ /* 0x002fec0000001830 */
[-C--:B--2---:R-:W-:Y:S06]  /*6b30*/  HMMA.16816.F32 R120, R68, R36.reuse, R120 ;  /* 0x000000244478723c */ /* 0x084fec0000001878 */
[----:B------:R-:W-:Y:S06]  /*6b40*/  HMMA.16816.F32 R124, R92, R36, R124 ;  /* 0x000000245c7c723c */ /* 0x000fec000000187c */
[-C--:B---3--:R-:W-:Y:S06]  /*6b50*/  HMMA.16816.F32 R52, R88, R98.reuse, R52 ;  /* 0x000000625834723c */ /* 0x088fec0000001834 */
[----:B----4-:R-:W-:Y:S01]  /*6b60*/  HMMA.16816.F32 R48, R72, R98, R48 ;  /* 0x000000624830723c */ /* 0x010fe20000001830 */
[----:B------:R-:W0:Y:S05]  /*6b70*/  LDSM.16.M88.4 R96, [R128+0xc00] ;  /* 0x000c00008060783b */ /* 0x000e2a0000000200 */
[-C--:B------:R-:W-:Y:S06]  /*6b80*/  HMMA.16816.F32 R120, R88, R38.reuse, R120 ;  /* 0x000000265878723c */ /* 0x080fec0000001878 */
[----:B------:R-:W-:Y:S01]  /*6b90*/  HMMA.16816.F32 R124, R72, R38, R124 ;  /* 0x00000026487c723c */ /* 0x000fe2000000187c */
[----:B------:R-:W1:Y:S05]  /*6ba0*/  LDSM.16.M88.4 R36, [R128+0x1400] ;  /* 0x001400008024783b */ /* 0x000e6a0000000200 */
[-C--:B-----5:R-:W-:Y:S06]  /*6bb0*/  HMMA.16816.F32 R44, R68, R100.reuse, R44 ;  /* 0x00000064442c723c */ /* 0x0a0fec000000182c */
[----:B------:R-:W-:Y:S06]  /*6bc0*/  HMMA.16816.F32 R40, R92, R100, R40 ;  /* 0x000000645c28723c */ /* 0x000fec0000001828 */
[-C--:B0-----:R-:W-:Y:S06]  /*6bd0*/  HMMA.16816.F32 R116, R68, R96.reuse, R116 ;  /* 0x000000604474723c */ /* 0x081fec0000001874 */
[----:B------:R-:W-:Y:S06]  /*6be0*/  HMMA.16816.F32 R112, R92, R96, R112 ;  /* 0x000000605c70723c */ /* 0x000fec0000001870 */
[-C--:B------:R-:W-:Y:S06]  /*6bf0*/  HMMA.16816.F32 R44, R88, R102.reuse, R44 ;  /* 0x00000066582c723c */ /* 0x080fec000000182c */
[----:B------:R-:W-:Y:S01]  /*6c00*/  HMMA.16816.F32 R40, R72, R102, R40 ;  /* 0x000000664828723c */ /* 0x000fe20000001828 */
[----:B------:R-:W0:Y:S05]  /*6c10*/  LDSM.16.M88.4 R100, [R128+0x1000] ;  /* 0x001000008064783b */ /* 0x000e2a0000000200 */
[-C--:B-1----:R-:W-:Y:S06]  /*6c20*/  HMMA.16816.F32 R84, R68, R36.reuse, R84 ;  /* 0x000000244454723c */ /* 0x082fec0000001854 */
[----:B------:R-:W-:Y:S06]  /*6c30*/  HMMA.16816.F32 R56, R92, R36, R56 ;  /* 0x000000245c38723c */ /* 0x000fec0000001838 */
[-C--:B------:R-:W-:Y:S06]  /*6c40*/  HMMA.16816.F32 R116, R88, R98.reuse, R116 ;  /* 0x000000625874723c */ /* 0x080fec0000001874 */
[----:B------:R-:W-:Y:S01]  /*6c50*/  HMMA.16816.F32 R112, R72, R98, R112 ;  /* 0x000000624870723c */ /* 0x000fe20000001870 */
[----:B------:R-:W1:Y:S04]  /*6c60*/  LDSM.16.M88.4 R96, [R128+0x1800] ;  /* 0x001800008060783b */ /* 0x000e680000000200 */
[----:B------:R-:W2:Y:S01]  /*6c70*/  LDSM.16.M88.4 R128, [R128+0x1c00] ;  /* 0x001c00008080783b */ /* 0x000ea20000000200 */
[----:B------:R-:W-:Y:S01]  /*6c80*/  HMMA.16816.F32 R84, R88, R38, R84 ;  /* 0x000000265854723c */ /* 0x000fe20000001854 */
[----:B------:R-:W-:-:S02]  /*6c90*/  IMAD.MOV.U32 R36, RZ, RZ, R162 ;  /* 0x000000ffff247224 */ /* 0x000fc400078e00a2 */
[----:B------:R-:W-:-:S03]  /*6ca0*/  IMAD.MOV.U32 R37, RZ, RZ, R155 ;  /* 0x000000ffff257224 */ /* 0x000fc600078e009b */
[----:B------:R-:W-:Y:S01]  /*6cb0*/  HMMA.16816.F32 R56, R72, R38, R56 ;  /* 0x000000264838723c */ /* 0x000fe20000001838 */
[----:B------:R-:W-:-:S06]  /*6cc0*/  IMAD.WIDE R36, R169, 0x2, R36 ;  /* 0x00000002a9247825 */ /* 0x000fcc00078e0224 */
[----:B------:R-:W-:Y:S02]  /*6cd0*/  IMAD.MOV.U32 R38, RZ, RZ, R161 ;  /* 0x000000ffff267224 */ /* 0x000fe400078e00a1 */
[----:B------:R-:W-:Y:S02]  /*6ce0*/  IMAD.MOV.U32 R39, RZ, RZ, R153 ;  /* 0x000000ffff277224 */ /* 0x000fe400078e0099 */
[----:B------:R-:W-:-:S04]  /*6cf0*/  IMAD.WIDE R38, R169, 0x2, R38 ;  /* 0x00000002a9267825 */ /* 0x000fc800078e0226 */
[----:B------:R-:W-:Y:S02]  /*6d00*/  IMAD.MOV.U32 R162, RZ, RZ, R36 ;  /* 0x000000ffffa27224 */ /* 0x000fe400078e0024 */
[----:B------:R-:W-:Y:S02]  /*6d10*/  IMAD.MOV.U32 R155, RZ, RZ, R37 ;  /* 0x000000ffff9b7224 */ /* 0x000fe400078e0025 */
[----:B------:R-:W-:Y:S02]  /*6d20*/  IMAD.MOV.U32 R161, RZ, RZ, R38 ;  /* 0x000000ffffa17224 */ /* 0x000fe400078e0026 */
[----:B------:R-:W-:Y:S02]  /*6d30*/  IMAD.MOV.U32 R153, RZ, RZ, R39 ;  /* 0x000000ffff997224 */ /* 0x000fe400078e0027 */
[----:B------:R-:W-:Y:S02]  /*6d40*/  IMAD.MOV.U32 R36, RZ, RZ, R159 ;  /* 0x000000ffff247224 */ /* 0x000fe400078e009f */
[----:B------:R-:W-:-:S02]  /*6d50*/  IMAD.MOV.U32 R37, RZ, RZ, R149 ;  /* 0x000000ffff257224 */ /* 0x000fc400078e0095 */
[----:B------:R-:W-:Y:S02]  /*6d60*/  IMAD.MOV.U32 R38, RZ, RZ, R158 ;  /* 0x000000ffff267224 */ /* 0x000fe400078e009e */
[----:B------:R-:W-:Y:S02]  /*6d70*/  IMAD.MOV.U32 R39, RZ, RZ, R147 ;  /* 0x000000ffff277224 */ /* 0x000fe400078e0093 */
[----:B------:R-:W-:-:S04]  /*6d80*/  IMAD.WIDE R36, R169, 0x2, R36 ;  /* 0x00000002a9247825 */ /* 0x000fc800078e0224 */
[----:B------:R-:W-:Y:S01]  /*6d90*/  IMAD.WIDE R38, R169, 0x2, R38 ;  /* 0x00000002a9267825 */ /* 0x000fe200078e0226 */
[C---:B0-----:R-:W-:Y:S03]  /*6da0*/  HMMA.16816.F32 R108, R68.reuse, R100, R108 ;  /* 0x00000064446c723c */ /* 0x041fe6000000186c */
[----:B------:R-:W-:Y:S02]  /*6db0*/  IMAD.MOV.U32 R159, RZ, RZ, R36 ;  /* 0x000000ffff9f7224 */ /* 0x000fe400078e0024 */
[----:B------:R-:W-:Y:S01]  /*6dc0*/  IMAD.MOV.U32 R149, RZ, RZ, R37 ;  /* 0x000000ffff957224 */ /* 0x000fe200078e0025 */
[----:B-1----:R-:W-:Y:S01]  /*6dd0*/  HMMA.16816.F32 R80, R68, R96, R80 ;  /* 0x000000604450723c */ /* 0x002fe20000001850 */
[----:B------:R-:W-:Y:S02]  /*6de0*/  IMAD.MOV.U32 R158, RZ, RZ, R38 ;  /* 0x000000ffff9e7224 */ /* 0x000fe400078e0026 */
[----:B------:R-:W-:-:S02]  /*6df0*/  IMAD.MOV.U32 R147, RZ, RZ, R39 ;  /* 0x000000ffff937224 */ /* 0x000fc400078e0027 */
[----:B------:R-:W-:Y:S01]  /*6e00*/  IMAD.MOV.U32 R38, RZ, RZ, R156 ;  /* 0x000000ffff267224 */ /* 0x000fe200078e009c */
[----:B--2---:R-:W-:Y:S01]  /*6e10*/  HMMA.16816.F32 R76, R68, R128, R76 ;  /* 0x00000080444c723c */ /* 0x004fe2000000184c */
[----:B------:R-:W-:Y:S02]  /*6e20*/  IMAD.MOV.U32 R39, RZ, RZ, R144 ;  /* 0x000000ffff277224 */ /* 0x000fe400078e0090 */
[----:B------:R-:W-:Y:S02]  /*6e30*/  IMAD.MOV.U32 R36, RZ, RZ, R152 ;  /* 0x000000ffff247224 */ /* 0x000fe400078e0098 */
[----:B------:R-:W-:Y:S02]  /*6e40*/  IMAD.MOV.U32 R37, RZ, RZ, R190 ;  /* 0x000000ffff257224 */ /* 0x000fe400078e00be */
[----:B------:R-:W-:Y:S02]  /*6e50*/  IMAD.MOV.U32 R68, RZ, RZ, R160 ;  /* 0x000000ffff447224 */ /* 0x000fe400078e00a0 */
[----:B------:R-:W-:-:S02]  /*6e60*/  IMAD.MOV.U32 R69, RZ, RZ, R151 ;  /* 0x000000ffff457224 */ /* 0x000fc400078e0097 */
[----:B------:R-:W-:-:S04]  /*6e70*/  IMAD.WIDE R38, R169, 0x2, R38 ;  /* 0x00000002a9267825 */ /* 0x000fc800078e0226 */
[----:B------:R-:W-:-:S04]  /*6e80*/  IMAD.WIDE R68, R169, 0x2, R68 ;  /* 0x00000002a9447825 */ /* 0x000fc800078e0244 */
        /* <DEDUP_REMOVED lines=238> */
[C---:B------:R-:W-:Y:S01]  /*7d70*/  IMAD.WIDE R68, R169.reuse, 0x2, R68 ;  /* 0x00000002a9447825 */ /* 0x040fe200078e0244 */
[----:B------:R-:W-:Y:S01]  /*7d80*/  HMMA.16816.F32 R104, R92, R100, R104 ;  /* 0x000000645c68723c */ /* 0x000fe20000001868 */
[----:B------:R-:W0:Y:S02]  /*7d90*/  LDC R101, c[0x0][0x238] ;  /* 0x00008e00ff657b82 */ /* 0x000e240000000800 */
[----:B------:R-:W-:-:S04]  /*7da0*/  IMAD.WIDE R38, R169, 0x2, R38 ;  /* 0x00000002a9267825 */ /* 0x000fc800078e0226 */
[----:B------:R-:W-:Y:S01]  /*7db0*/  IMAD.WIDE R36, R169, 0x2, R36 ;  /* 0x00000002a9247825 */ /* 0x000fe200078e0224 */
[C---:B------:R-:W-:Y:S03]  /*7dc0*/  HMMA.16816.F32 R60, R92.reuse, R96, R60 ;  /* 0x000000605c3c723c */ /* 0x040fe6000000183c */
[----:B------:R-:W-:Y:S02]  /*7dd0*/  IMAD.MOV.U32 R201, RZ, RZ, R68 ;  /* 0x000000ffffc97224 */ /* 0x000fe400078e0044 */
[----:B------:R-:W-:Y:S01]  /*7de0*/  IMAD.MOV.U32 R177, RZ, RZ, R69 ;  /* 0x000000ffffb17224 */ /* 0x000fe200078e0045 */
[----:B------:R-:W-:Y:S01]  /*7df0*/  HMMA.16816.F32 R64, R92, R128, R64 ;  /* 0x000000805c40723c */ /* 0x000fe20000001840 */
        /* <DEDUP_REMOVED lines=11> */
[----:B------:R-:W-:-:S04]  /*7eb0*/  IMAD.WIDE R38, R169, 0x2, R38 ;  /* 0x00000002a9267825 */ /* 0x000fc800078e0226 */
[----:B------:R-:W-:-:S04]  /*7ec0*/  IMAD.WIDE R36, R169, 0x2, R36 ;  /* 0x00000002a9247825 */ /* 0x000fc800078e0224 */
[----:B------:R-:W-:Y:S02]  /*7ed0*/  VIADD R170, R170, 0xffffffff ;  /* 0xffffffffaaaa7836 */ /* 0x000fe40000000000 */
        /* <DEDUP_REMOVED lines=11> */
[----:B------:R-:W-:Y:S01]  /*7f90*/  IMAD.MOV.U32 R37, RZ, RZ, R210 ;  /* 0x000000ffff257224 */ /* 0x000fe200078e00d2 */
[----:B------:R-:W-:Y:S01]  /*7fa0*/  ISETP.NE.U32.AND P0, PT, R170, RZ, PT ;  /* 0x000000ffaa00720c */ /* 0x000fe20003f05070 */
        /* <DEDUP_REMOVED lines=14> */
[----:B------:R-:W-:Y:S01]  /*8090*/  IMAD.MOV.U32 R37, RZ, RZ, R212 ;  /* 0x000000ffff257224 */ /* 0x000fe200078e00d4 */
[----:B------:R-:W-:Y:S01]  /*80a0*/  HMMA.16816.F32 R108, R88, R102, R108 ;  /* 0x00000066586c723c */ /* 0x000fe2000000186c */
[----:B------:R-:W-:Y:S01]  /*80b0*/  IMAD.WIDE R68, R169, 0x2, R68 ;  /* 0x00000002a9447825 */ /* 0x000fe200078e0244 */
[----:B------:R-:W-:-:S03]  /*80c0*/  UIADD3 UR6, UR6, -0x20, URZ ;  /* 0xffffffe006067890 */ /* 0x000fc6000fffe03f */
[----:B0-----:R-:W-:Y:S01]  /*80d0*/  IMAD.SHL.U32 R101, R101, 0x20, RZ ;  /* 0x0000002065657824 */ /* 0x001fe200078e00ff */
[----:B------:R-:W-:Y:S01]  /*80e0*/  HMMA.16816.F32 R80, R88, R98, R80 ;  /* 0x000000625850723c */ /* 0x000fe20000001850 */
[----:B------:R-:W-:-:S04]  /*80f0*/  IMAD.WIDE R38, R169, 0x2, R38 ;  /* 0x00000002a9267825 */ /* 0x000fc800078e0226 */
[----:B------:R-:W-:Y:S01]  /*8100*/  IMAD.WIDE R36, R169, 0x2, R36 ;  /* 0x00000002a9247825 */ /* 0x000fe200078e0224 */
[----:B------:R-:W-:Y:S03]  /*8110*/  HMMA.16816.F32 R76, R88, R130, R76 ;  /* 0x00000082584c723c */ /* 0x000fe6000000184c */
[----:B------:R-:W-:-:S03]  /*8120*/  IMAD.MOV.U32 R207, RZ, RZ, R68 ;  /* 0x000000ffffcf7224 */ /* 0x000fc600078e0044 */
[----:B------:R-:W-:Y:S01]  /*8130*/  HMMA.16816.F32 R104, R72, R102, R104 ;  /* 0x000000664868723c */ /* 0x000fe20000001868 */
[----:B------:R-:W-:Y:S02]  /*8140*/  IMAD.MOV.U32 R185, RZ, RZ, R69 ;  /* 0x000000ffffb97224 */ /* 0x000fe400078e0045 */
[----:B------:R-:W-:-:S03]  /*8150*/  IMAD.WIDE R134, R101, 0x2, R134 ;  /* 0x0000000265867825 */ /* 0x000fc600078e0286 */
[----:B------:R-:W-:Y:S01]  /*8160*/  HMMA.16816.F32 R60, R72, R98, R60 ;  /* 0x00000062483c723c */ /* 0x000fe2000000183c */
[----:B------:R-:W-:Y:S02]  /*8170*/  IMAD.MOV.U32 R211, RZ, RZ, R38 ;  /* 0x000000ffffd37224 */ /* 0x000fe400078e0026 */
[----:B------:R-:W-:-:S03]  /*8180*/  IMAD.MOV.U32 R188, RZ, RZ, R39 ;  /* 0x000000ffffbc7224 */ /* 0x000fc600078e0027 */
[----:B------:R-:W-:Y:S01]  /*8190*/  HMMA.16816.F32 R64, R72, R130, R64 ;  /* 0x000000824840723c */ /* 0x000fe20000001840 */
[----:B------:R-:W-:Y:S02]  /*81a0*/  IMAD.MOV.U32 R231, RZ, RZ, R36 ;  /* 0x000000ffffe77224 */ /* 0x000fe400078e0024 */
[----:B------:R-:W-:Y:S01]  /*81b0*/  IMAD.MOV.U32 R212, RZ, RZ, R37 ;  /* 0x000000ffffd47224 */ /* 0x000fe200078e0025 */
[----:B------:R-:W-:-:S05]  /*81c0*/  NOP ;  /* 0x0000000000007918 */ /* 0x000fca0000000000 */
[----:B------:R-:W-:-:S15]  /*81d0*/  @P0 BRA `(.L_x_2) ;  /* 0xffffffc800f40947 */ /* 0x000fde000383ffff */
[----:B------:R-:W-:Y:S02]  /*81e0*/  F2FP.F16.F32.PACK_AB R63, R67, R63 ;  /* 0x0000003f433f723e */ /* 0x000fe400000000ff */
[----:B------:R-:W-:Y:S02]  /*81f0*/  F2FP.F16.F32.PACK_AB R62, R66, R62 ;  /* 0x0000003e423e723e */ /* 0x000fe400000000ff */
[----:B------:R-:W-:Y:S02]  /*8200*/  F2FP.F16.F32.PACK_AB R61, R65, R61 ;  /* 0x0000003d413d723e */ /* 0x000fe400000000ff */
[----:B------:R-:W-:Y:S02]  /*8210*/  F2FP.F16.F32.PACK_AB R60, R64, R60 ;  /* 0x0000003c403c723e */ /* 0x000fe400000000ff */
[----:B------:R-:W-:Y:S02]  /*8220*/  F2FP.F16.F32.PACK_AB R79, R79, R83 ;  /* 0x000000534f4f723e */ /* 0x000fe400000000ff */
[----:B------:R-:W-:-:S02]  /*8230*/  F2FP.F16.F32.PACK_AB R78, R78, R82 ;  /* 0x000000524e4e723e */ /* 0x000fc400000000ff */
        /* <DEDUP_REMOVED lines=25> */
[----:B------:R-:W-:-:S07]  /*83d0*/  F2FP.F16.F32.PACK_AB R44, R44, R52 ;  /* 0x000000342c2c723e */ /* 0x000fce00000000ff */
.L_x_1:
[----:B------:R-:W2:Y:S01]  /*83e0*/  LDL.LU R2, [R1+0xf0] ;  /* 0x0000f00001027983 */ /* 0x000ea20000300800 */
[----:B------:R-:W1:Y:S01]  /*83f0*/  S2UR UR5, SR_CgaCtaId ;  /* 0x00000000000579c3 */ /* 0x000e620000008800 */
[----:B------:R-:W3:Y:S01]  /*8400*/  S2R R4, SR_TID.X ;  /* 0x0000000000047919 */ /* 0x000ee20000002100 */
[----:B------:R-:W-:Y:S01]  /*8410*/  UMOV UR4, 0x400 ;  /* 0x0000040000047882 */ /* 0x000fe20000000000 */
[----:B------:R-:W-:Y:S01]  /*8420*/  ULDC.64 UR6, c[0x0][0x228] ;  /* 0x00008a0000067ab9 */ /* 0x000fe20000000a00 */
[----:B------:R-:W4:Y:S04]  /*8430*/  LDL.LU R0, [R1+0xec] ;  /* 0x0000ec0001007983 */ /* 0x000f280000300800 */
[----:B------:R-:W5:Y:S04]  /*8440*/  LDL.LU R8, [R1+0xc0] ;  /* 0x0000c00001087983 */ /* 0x000f680000300800 */
[----:B------:R-:W5:Y:S04]  /*8450*/  LDL.LU R12, [R1+0x28] ;  /* 0x00002800010c7983 */ /* 0x000f680000300800 */
[----:B------:R-:W5:Y:S04]  /*8460*/  LDL.LU R21, [R1+0x24] ;  /* 0x0000240001157983 */ /* 0x000f680000300800 */
[----:B0-----:R-:W5:Y:S01]  /*8470*/  LDL.LU R20, [R1+0x20] ;  /* 0x0000200001147983 */ /* 0x001f620000300800 */
[----:B-1----:R-:W-:-:S03]  /*8480*/  ULEA UR4, UR5, UR4, 0x18 ;  /* 0x0000000405047291 */ /* 0x002fc6000f8ec03f */
[----:B------:R-:W5:Y:S04]  /*8490*/  LDL.LU R38, [R1+0x1c] ;  /* 0x00001c0001267983 */ /* 0x000f680000300800 */
[----:B------:R-:W5:Y:S01]  /*84a0*/  LDL.LU R37, [R1+0x18] ;  /* 0x0000180001257983 */ /* 0x000f620000300800 */
[C---:B---3--:R-:W-:Y:S02]  /*84b0*/  LOP3.LUT R5, R4.reuse, 0x20, RZ, 0xc0, !PT ;  /* 0x0000002004057812 */ /* 0x048fe400078ec0ff */
[----:B------:R-:W-:-:S04]  /*84c0*/  LOP3.LUT R28, R4, 0x3f, RZ, 0xc0, !PT ;  /* 0x0000003f041c7812 */ /* 0x000fc800078ec0ff */
[----:B------:R-:W-:Y:S01]  /*84d0*/  LEA R28, R28, UR4, 0x4 ;  /* 0x000000041c1c7c11 */ /* 0x000fe2000f8e20ff */
[----:B------:R-:W-:Y:S01]  /*84e0*/  BAR.SYNC.DEFER_BLOCKING 0x0 ;  /* 0x0000000000007b1d */ /* 0x000fe20000010000 */
[----:B--2---:R-:W-:Y:S02]  /*84f0*/  LOP3.LUT R2, R2, 0x200, RZ, 0xc0, !PT ;  /* 0x0000020002027812 */ /* 0x004fe400078ec0ff */
[----:B----4-:R-:W-:Y:S01]  /*8500*/  LOP3.LUT R3, R0, 0x80, RZ, 0xc0, !PT ;  /* 0x0000008000037812 */ /* 0x010fe200078ec0ff */
[----:B------:R-:W-:-:S03]  /*8510*/  IMAD.SHL.U32 R0, R4, 0x10, RZ ;  /* 0x0000001004007824 */ /* 0x000fc600078e00ff */
[----:B------:R-:W-:Y:S01]  /*8520*/  IADD3 R2, R3, UR4, R2 ;  /* 0x0000000403027c10 */ /* 0x000fe2000fffe002 */
[----:B------:R-:W-:Y:S01]  /*8530*/  ULDC UR4, c[0x0][0x244] ;  /* 0x0000910000047ab9 */ /* 0x000fe20000000800 */
[----:B------:R-:W-:-:S03]  /*8540*/  LOP3.LUT R0, R0, 0x70, RZ, 0xc0, !PT ;  /* 0x0000007000007812 */ /* 0x000fc600078ec0ff */
[----:B------:R-:W-:-:S04]  /*8550*/  IMAD R3, R5, 0x20, R2 ;  /* 0x0000002005037824 */ /* 0x000fc800078e0202 */
[----:B------:R-:W-:Y:S01]  /*8560*/  IMAD.IADD R36, R0, 0x1, R3 ;  /* 0x0000000100247824 */ /* 0x000fe200078e0203 */
[----:B-----5:R-:W-:Y:S01]  /*8570*/  ISETP.GE.AND P0, PT, R12, UR6, PT ;  /* 0x000000060c007c0c */ /* 0x020fe2000bf06270 */
[----:B------:R-:W0:Y:S03]  /*8580*/  LDC R0, c[0x0][0x248] ;  /* 0x00009200ff007b82 */ /* 0x000e260000000800 */
[----:B------:R1:W-:Y:S04]  /*8590*/  STSM.16.M88.4 [R36], R44 ;  /* 0x0000002c24007844 */ /* 0x0003e80000000200 */
[----:B------:R2:W-:Y:S01]  /*85a0*/  STSM.16.M88.4 [R36+0x100], R40 ;  /* 0x0001002824007844 */ /* 0x0005e20000000200 */
[----:B------:R-:W-:Y:S06]  /*85b0*/  BAR.SYNC.DEFER_BLOCKING 0x0 ;  /* 0x0000000000007b1d */ /* 0x000fec0000010000 */
[----:B-1----:R-:W3:Y:S04]  /*85c0*/  LDL.LU R46, [R1+0x14] ;  /* 0x00001400012e7983 */ /* 0x002ee80000300800 */
[----:B------:R-:W4:Y:S04]  /*85d0*/  LDL.LU R45, [R1+0x10] ;  /* 0x00001000012d7983 */ /* 0x000f280000300800 */
[----:B------:R-:W5:Y:S04]  /*85e0*/  LDL.LU R44, [R1+0xe8] ;  /* 0x0000e800012c7983 */ /* 0x000f680000300800 */
[----:B--2---:R-:W2:Y:S01]  /*85f0*/  LDL.LU R40, [R1+0xc] ;  /* 0x00000c0001287983 */ /* 0x004ea20000300800 */
[----:B------:R-:W-:-:S03]  /*8600*/  ISETP.LT.AND P4, PT, R8, UR7, !P0 ;  /* 0x0000000708007c0c */ /* 0x000fc6000c781270 */
[----:B------:R-:W1:Y:S04]  /*8610*/  LDS.128 R4, [R28] ;  /* 0x000000001c047984 */ /* 0x000e680000000c00 */
[----:B------:R-:W1:Y:S01]  /*8620*/  LDS.128 R8, [R28+0x400] ;  /* 0x000400001c087984 */ /* 0x000e620000000c00 */
[----:B------:R-:W-:Y:S01]  /*8630*/  BAR.SYNC.DEFER_BLOCKING 0x0 ;  /* 0x0000000000007b1d */ /* 0x000fe20000010000 */
[----:B------:R-:W-:-:S05]  /*8640*/  IMAD R3, R12, UR4, RZ ;  /* 0x000000040c037c24 */ /* 0x000fca000f8e02ff */
[----:B------:R-:W-:Y:S01]  /*8650*/  ULDC.64 UR4, c[0x0][0x220] ;  /* 0x0000880000047ab9 */ /* 0x000fe20000000a00 */
[C---:B------:R-:W-:Y:S01]  /*8660*/  ISETP.LT.AND P3, PT, R21.reuse, UR7, !P0 ;  /* 0x0000000715007c0c */ /* 0x040fe2000c761270 */
[-C--:B0-----:R-:W-:Y:S01]  /*8670*/  IMAD R29, R21, R0.reuse, RZ ;  /* 0x00000000151d7224 */ /* 0x081fe200078e02ff */
[----:B------:R-:W-:Y:S01]  /*8680*/  ISETP.LT.AND P2, PT, R163, UR7, !P0 ;  /* 0x00000007a3007c0c */ /* 0x000fe2000c741270 */
[-C--:B------:R-:W-:Y:S01]  /*8690*/  IMAD R35, R20, R0.reuse, RZ ;  /* 0x0000000014237224 */ /* 0x080fe200078e02ff */
[----:B------:R-:W5:Y:S04]  /*86a0*/  LDL.LU R43, [R1+0x8] ;  /* 0x00000800012b7983 */ /* 0x000f680000300800 */
[----:B------:R-:W-:Y:S04]  /*86b0*/  STSM.16.M88.4 [R36], R116 ;  /* 0x0000007424007844 */ /* 0x000fe80000000200 */
[----:B------:R-:W-:Y:S01]  /*86c0*/  STSM.16.M88.4 [R36+0x100], R112 ;  /* 0x0001007024007844 */ /* 0x000fe20000000200 */
[----:B------:R-:W-:Y:S01]  /*86d0*/  BAR.SYNC.DEFER_BLOCKING 0x0 ;  /* 0x0000000000007b1d */ /* 0x000fe20000010000 */
[----:B------:R-:W-:Y:S01]  /*86e0*/  LEA R2, P1, R3, UR4, 0x1 ;  /* 0x0000000403027c11 */ /* 0x000fe2000f8208ff */
[----:B------:R-:W-:-:S02]  /*86f0*/  IMAD R163, R163, R0, RZ ;  /* 0x00000000a3a37224 */ /* 0x000fc400078e02ff */
[----:B------:R-:W-:Y:S02]  /*8700*/  IMAD R39, R37, R0, RZ ;  /* 0x0000000025277224 */ /* 0x000fe400078e02ff */
[----:B------:R-:W5:Y:S04]  /*8710*/  LDL.LU R42, [R1+0x4] ;  /* 0x00000400012a7983 */ /* 0x000f680000300800 */
[----:B------:R-:W0:Y:S04]  /*8720*/  LDS.128 R12, [R28] ;  /* 0x000000001c0c7984 */ /* 0x000e280000000c00 */
[----:B------:R-:W0:Y:S01]  /*8730*/  LDS.128 R16, [R28+0x400] ;  /* 0x000400001c107984 */ /* 0x000e220000000c00 */
[----:B------:R-:W-:Y:S01]  /*8740*/  BAR.SYNC.DEFER_BLOCKING 0x0 ;  /* 0x0000000000007b1d */ /* 0x000fe20000010000 */
[----:B------:R-:W-:-:S02]  /*8750*/  LEA.HI.X.SX32 R3, R3, UR5, 0x1, P1 ;  /* 0x0000000503037c11 */ /* 0x000fc400088f0eff */
[-C--:B------:R-:W-:Y:S02]  /*8760*/  LEA R30, P5, R163, R2.reuse, 0x1 ;  /* 0x00000002a31e7211 */ /* 0x080fe400078a08ff */
[----:B------:R-:W-:Y:S01]  /*8770*/  LEA R32, P6, R29, R2, 0x1 ;  /* 0x000000021d207211 */ /* 0x000fe200078c08ff */
[----:B------:R-:W5:Y:S04]  /*8780*/  LDL.LU R41, [R1] ;  /* 0x0000000001297983 */ /* 0x000f680000300800 */
[----:B------:R-:W-:Y:S04]  /*8790*/  STSM.16.M88.4 [R36], R84 ;  /* 0x0000005424007844 */ /* 0x000fe80000000200 */
[----:B------:R-:W-:Y:S01]  /*87a0*/  STSM.16.M88.4 [R36+0x100], R56 ;  /* 0x0001003824007844 */ /* 0x000fe20000000200 */
[----:B------:R-:W-:Y:S01]  /*87b0*/  BAR.SYNC.DEFER_BLOCKING 0x0 ;  /* 0x0000000000007b1d */ /* 0x000fe20000010000 */
[----:B------:R-:W-:-:S05]  /*87c0*/  ISETP.LT.AND P1, PT, R20, UR7, !P0 ;  /* 0x0000000714007c0c */ /* 0x000fca000c721270 */
[----:B------:R-:W0:Y:S04]  /*87d0*/  LDS.128 R20, [R28] ;  /* 0x000000001c147984 */ /* 0x000e280000000c00 */
[----:B------:R-:W0:Y:S01]  /*87e0*/  LDS.128 R24, [R28+0x400] ;  /* 0x000400001c187984 */ /* 0x000e220000000c00 */
[----:B------:R-:W-:Y:S01]  /*87f0*/  BAR.SYNC.DEFER_BLOCKING 0x0 ;  /* 0x0000000000007b1d */ /* 0x000fe20000010000 */
[----:B------:R-:W-:-:S05]  /*8800*/  LEA.HI.X.SX32 R31, R163, R3, 0x1, P5 ;  /* 0x00000003a31f7211 */ /* 0x000fca00028f0eff */
[----:B------:R-:W-:Y:S04]  /*8810*/  STSM.16.M88.4 [R36], R76 ;  /* 0x0000004c24007844 */ /* 0x000fe80000000200 */
[----:B------:R1:W-:Y:S01]  /*8820*/  STSM.16.M88.4 [R36+0x100], R60 ;  /* 0x0001003c24007844 */ /* 0x0003e20000000200 */
[----:B------:R-:W-:Y:S01]  /*8830*/  BAR.SYNC.DEFER_BLOCKING 0x0 ;  /* 0x0000000000007b1d */ /* 0x000fe20000010000 */
[----:B------:R-:W-:Y:S01]  /*8840*/  LEA.HI.X.SX32 R33, R29, R3, 0x1, P6 ;  /* 0x000000031d217211 */ /* 0x000fe200030f0eff */
[----:B------:R-:W-:Y:S01]  /*8850*/  IMAD R29, R38, R0, RZ ;  /* 0x00000000261d7224 */ /* 0x000fe200078e02ff */
[----:B------:R-:W-:-:S04]  /*8860*/  LEA R34, P5, R35, R2, 0x1 ;  /* 0x0000000223227211 */ /* 0x000fc800078a08ff */
[----:B------:R-:W-:Y:S02]  /*8870*/  LEA.HI.X.SX32 R35, R35, R3, 0x1, P5 ;  /* 0x0000000323237211 */ /* 0x000fe400028f0eff */
[----:B-1----:R-:W-:Y:S01]  /*8880*/  LEA R36, P5, R29, R2, 0x1 ;  /* 0x000000021d247211 */ /* 0x002fe200078a08ff */
[----:B------:R-:W-:Y:S01]  /*8890*/  @P2 STG.E.U16 desc[UR8][R30.64], R4 ;  /* 0x000000041e002986 */ /* 0x000fe2000c101508 */
[----:B------:R-:W-:-:S03]  /*88a0*/  ISETP.LT.AND P2, PT, R38, UR7, !P0 ;  /* 0x0000000726007c0c */ /* 0x000fc6000c741270 */
[----:B------:R4:W-:Y:S01]  /*88b0*/  @P3 STG.E.U16 desc[UR8][R32.64], R5 ;  /* 0x0000000520003986 */ /* 0x0009e2000c101508 */
[----:B------:R-:W-:Y:S02]  /*88c0*/  ISETP.LT.AND P3, PT, R37, UR7, !P0 ;  /* 0x0000000725007c0c */ /* 0x000fe4000c761270 */
[-C--:B------:R-:W-:Y:S02]  /*88d0*/  LEA.HI.X.SX32 R37, R29, R3.reuse, 0x1, P5 ;  /* 0x000000031d257211 */ /* 0x080fe400028f0eff */
[C---:B------:R-:W-:Y:S01]  /*88e0*/  LEA R38, P6, R39.reuse, R2, 0x1 ;  /* 0x0000000227267211 */ /* 0x040fe200078c08ff */
[----:B------:R1:W-:Y:S03]  /*88f0*/  @P1 STG.E.U16 desc[UR8][R34.64], R6 ;  /* 0x0000000622001986 */ /* 0x0003e6000c101508 */
[----:B------:R-:W-:Y:S01]  /*8900*/  LEA.HI.X.SX32 R39, R39, R3, 0x1, P6 ;  /* 0x0000000327277211 */ /* 0x000fe200030f0eff */
[----:B------:R-:W-:Y:S04]  /*8910*/  @P2 STG.E.U16 desc[UR8][R36.64], R7 ;  /* 0x0000000724002986 */ /* 0x000fe8000c101508 */
[----:B------:R-:W-:Y:S01]  /*8920*/  @P3 STG.E.U16 desc[UR8][R38.64], R8 ;  /* 0x0000000826003986 */ /* 0x000fe2000c101508 */
[----:B---3--:R-:W-:-:S02]  /*8930*/  IMAD R29, R46, R0, RZ ;  /* 0x000000002e1d7224 */ /* 0x008fc400078e02ff */
[----:B----4-:R-:W-:-:S03]  /*8940*/  IMAD R33, R45, R0, RZ ;  /* 0x000000002d217224 */ /* 0x010fc600078e02ff */
[C---:B------:R-:W-:Y:S02]  /*8950*/  LEA R30, P2, R29.reuse, R2, 0x1 ;  /* 0x000000021d1e7211 */ /* 0x040fe400078408ff */
[----:B------:R-:W-:Y:S02]  /*8960*/  ISETP.LT.AND P1, PT, R46, UR7, !P0 ;  /* 0x000000072e007c0c */ /* 0x000fe4000c721270 */
[----:B------:R-:W-:Y:S02]  /*8970*/  LEA.HI.X.SX32 R31, R29, R3, 0x1, P2 ;  /* 0x000000031d1f7211 */ /* 0x000fe400010f0eff */
[----:B------:R-:W-:Y:S01]  /*8980*/  ISETP.LT.AND P5, PT, R45, UR7, !P0 ;  /* 0x000000072d007c0c */ /* 0x000fe2000c7a1270 */
[C---:B--2---:R-:W-:Y:S01]  /*8990*/  IMAD R29, R40.reuse, R0, RZ ;  /* 0x00000000281d7224 */ /* 0x044fe200078e02ff */
[----:B------:R-:W-:Y:S02]  /*89a0*/  LEA R32, P6, R33, R2, 0x1 ;  /* 0x0000000221207211 */ /* 0x000fe400078c08ff */
[----:B------:R-:W-:-:S02]  /*89b0*/  ISETP.LT.AND P3, PT, R40, UR7, !P0 ;  /* 0x0000000728007c0c */ /* 0x000fc4000c761270 */
[-C--:B------:R-:W-:Y:S02]  /*89c0*/  LEA.HI.X.SX32 R33, R33, R3.reuse, 0x1, P6 ;  /* 0x0000000321217211 */ /* 0x080fe400030f0eff */
[C---:B-1----:R-:W-:Y:S01]  /*89d0*/  LEA R34, P6, R29.reuse, R2, 0x1 ;  /* 0x000000021d227211 */ /* 0x042fe200078c08ff */
[----:B------:R-:W-:Y:S03]  /*89e0*/  @P1 STG.E.U16 desc[UR8][R30.64], R9 ;  /* 0x000000091e001986 */ /* 0x000fe6000c101508 */
[----:B------:R-:W-:Y:S01]  /*89f0*/  LEA.HI.X.SX32 R35, R29, R3, 0x1, P6 ;  /* 0x000000031d237211 */ /* 0x000fe200030f0eff */
[----:B------:R-:W-:Y:S04]  /*8a00*/  @P5 STG.E.U16 desc[UR8][R32.64], R10 ;  /* 0x0000000a20005986 */ /* 0x000fe8000c101508 */
[----:B------:R1:W-:Y:S04]  /*8a10*/  @P3 STG.E.U16 desc[UR8][R34.64], R11 ;  /* 0x0000000b22003986 */ /* 0x0003e8000c101508 */
[----:B-1----:R-:W2:Y:S01]  /*8a20*/  LDL.LU R34, [R1+0xe4] ;  /* 0x0000e40001227983 */ /* 0x002ea20000300800 */
[C---:B-----5:R-:W-:Y:S01]  /*8a30*/  IMAD R40, R43.reuse, R0, RZ ;  /* 0x000000002b287224 */ /* 0x060fe200078e02ff */
[----:B------:R-:W-:-:S02]  /*8a40*/  ISETP.LT.AND P1, PT, R43, UR7, !P0 ;  /* 0x000000072b007c0c */ /* 0x000fc4000c721270 */
[----:B------:R-:W-:Y:S01]  /*8a50*/  PRMT R5, R4, 0x7632, R5 ;  /* 0x0000763204057816 */ /* 0x000fe20000000005 */
[----:B------:R-:W3:Y:S01]  /*8a60*/  LDL.LU R39, [R1+0xe0] ;  /* 0x0000e00001277983 */ /* 0x000ee20000300800 */
[----:B------:R-:W-:-:S04]  /*8a70*/  LEA R36, P5, R40, R2, 0x1 ;  /* 0x0000000228247211 */ /* 0x000fc800078a08ff */
[----:B------:R-:W-:-:S05]  /*8a80*/  LEA.HI.X.SX32 R37, R40, R3, 0x1, P5 ;  /* 0x0000000328257211 */ /* 0x000fca00028f0eff */
[----:B------:R1:W-:Y:S01]  /*8a90*/  @P1 STG.E.U16 desc[UR8][R36.64], R5 ;  /* 0x0000000524001986 */ /* 0x0003e2000c101508 */
[C---:B------:R-:W-:Y:S01]  /*8aa0*/  IMAD R29, R42.reuse, R0, RZ ;  /* 0x000000002a1d7224 */ /* 0x040fe200078e02ff */
[----:B------:R-:W-:Y:S02]  /*8ab0*/  ISETP.LT.AND P6, PT, R42, UR7, !P0 ;  /* 0x000000072a007c0c */ /* 0x000fe4000c7c1270 */
[----:B------:R-:W-:Y:S01]  /*8ac0*/  PRMT R7, R5, 0x7632, R7 ;  /* 0x0000763205077816 */ /* 0x000fe20000000007 */
[----:B-1----:R-:W4:Y:S01]  /*8ad0*/  LDL.LU R36, [R1+0xdc] ;  /* 0x0000dc0001247983 */ /* 0x002f220000300800 */
[C---:B------:R-:W-:Y:S02]  /*8ae0*/  LEA R30, P3, R29.reuse, R2, 0x1 ;  /* 0x000000021d1e7211 */ /* 0x040fe400078608ff */
[C---:B------:R-:W-:Y:S01]  /*8af0*/  ISETP.LT.AND P5, PT, R252.reuse, UR7, !P0 ;  /* 0x00000007fc007c0c */ /* 0x040fe2000c7a1270 */
[----:B------:R-:W5:Y:S01]  /*8b00*/  LDL.LU R38, [R1+0xd8] ;  /* 0x0000d80001267983 */ /* 0x000f620000300800 */
[----:B------:R-:W-:Y:S01]  /*8b10*/  LEA.HI.X.SX32 R31, R29, R3, 0x1, P3 ;  /* 0x000000031d1f7211 */ /* 0x000fe200018f0eff */
[----:B------:R-:W-:Y:S01]  /*8b20*/  IMAD R252, R252, R0, RZ ;  /* 0x00000000fcfc7224 */ /* 0x000fe200078e02ff */
[----:B------:R-:W-:Y:S01]  /*8b30*/  PRMT R8, R6, 0x7632, R8 ;  /* 0x0000763206087816 */ /* 0x000fe20000000008 */
[----:B------:R-:W5:Y:S04]  /*8b40*/  LDL.LU R37, [R1+0xd4] ;  /* 0x0000d40001257983 */ /* 0x000f680000300800 */
[----:B------:R1:W-:Y:S01]  /*8b50*/  @P6 STG.E.U16 desc[UR8][R30.64], R7 ;  /* 0x000000071e006986 */ /* 0x0003e2000c101508 */
[----:B------:R-:W-:Y:S01]  /*8b60*/  LEA R6, P6, R252, R2, 0x1 ;  /* 0x00000002fc067211 */ /* 0x000fe200078c08ff */
[C---:B------:R-:W-:Y:S01]  /*8b70*/  IMAD R32, R41.reuse, R0, RZ ;  /* 0x0000000029207224 */ /* 0x040fe200078e02ff */
[----:B------:R-:W-:Y:S01]  /*8b80*/  ISETP.LT.AND P1, PT, R41, UR7, !P0 ;  /* 0x0000000729007c0c */ /* 0x000fe2000c721270 */
[----:B------:R-:W5:Y:S03]  /*8b90*/  LDL.LU R35, [R1+0xd0] ;  /* 0x0000d00001237983 */ /* 0x000f660000300800 */
[----:B------:R-:W-:-:S04]  /*8ba0*/  LEA R4, P3, R32, R2, 0x1 ;  /* 0x0000000220047211 */ /* 0x000fc800078608ff */
[-C--:B------:R-:W-:Y:S02]  /*8bb0*/  LEA.HI.X.SX32 R5, R32, R3.reuse, 0x1, P3 ;  /* 0x0000000320057211 */ /* 0x080fe400018f0eff */
[C---:B------:R-:W-:Y:S01]  /*8bc0*/  ISETP.LT.AND P3, PT, R251.reuse, UR7, !P0 ;  /* 0x00000007fb007c0c */ /* 0x040fe2000c761270 */
[-C--:B------:R-:W-:Y:S01]  /*8bd0*/  IMAD R251, R251, R0.reuse, RZ ;  /* 0x00000000fbfb7224 */ /* 0x080fe200078e02ff */
[----:B------:R-:W-:Y:S01]  /*8be0*/  PRMT R9, R7, 0x7632, R9 ;  /* 0x0000763207097816 */ /* 0x000fe20000000009 */
[----:B------:R0:W-:Y:S01]  /*8bf0*/  @P1 STG.E.U16 desc[UR8][R4.64], R8 ;  /* 0x0000000804001986 */ /* 0x0001e2000c101508 */
[----:B-1----:R-:W-:Y:S02]  /*8c00*/  LEA.HI.X.SX32 R7, R252, R3, 0x1, P6 ;  /* 0x00000003fc077211 */ /* 0x002fe400030f0eff */
[C---:B------:R-:W-:Y:S01]  /*8c10*/  ISETP.LT.AND P1, PT, R250.reuse, UR7, !P0 ;  /* 0x00000007fa007c0c */ /* 0x040fe2000c721270 */
[----:B------:R-:W-:Y:S01]  /*8c20*/  IMAD R250, R250, R0, RZ ;  /* 0x00000000fafa7224 */ /* 0x000fe200078e02ff */
[-C--:B------:R-:W-:Y:S01]  /*8c30*/  LEA R30, P6, R251, R2.reuse, 0x1 ;  /* 0x00000002fb1e7211 */ /* 0x080fe200078c08ff */
[----:B------:R-:W-:Y:S03]  /*8c40*/  @P5 STG.E.U16 desc[UR8][R6.64], R9 ;  /* 0x0000000906005986 */ /* 0x000fe6000c101508 */
[----:B------:R-:W-:-:S02]  /*8c50*/  LEA R32, P5, R250, R2, 0x1 ;  /* 0x00000002fa207211 */ /* 0x000fc400078a08ff */
[-C--:B------:R-:W-:Y:S02]  /*8c60*/  LEA.HI.X.SX32 R31, R251, R3.reuse, 0x1, P6 ;  /* 0x00000003fb1f7211 */ /* 0x080fe400030f0eff */
[----:B0-----:R-:W-:Y:S02]  /*8c70*/  PRMT R5, R8, 0x7632, R5 ;  /* 0x0000763208057816 */ /* 0x001fe40000000005 */
[----:B------:R-:W-:-:S03]  /*8c80*/  LEA.HI.X.SX32 R33, R250, R3, 0x1, P5 ;  /* 0x00000003fa217211 */ /* 0x000fc600028f0eff */
[----:B------:R0:W-:Y:S01]  /*8c90*/  @P3 STG.E.U16 desc[UR8][R30.64], R5 ;  /* 0x000000051e003986 */ /* 0x0001e2000c101508 */
[----:B--2---:R-:W-:-:S03]  /*8ca0*/  ISETP.LT.AND P5, PT, R34, UR7, !P0 ;  /* 0x0000000722007c0c */ /* 0x004fc6000c7a1270 */
[----:B------:R-:W2:Y:S04]  /*8cb0*/  LDL.LU R34, [R1+0xcc] ;  /* 0x0000cc0001227983 */ /* 0x000ea80000300800 */
[----:B0-----:R-:W2:Y:S01]  /*8cc0*/  LDL.LU R30, [R1+0xc8] ;  /* 0x0000c800011e7983 */ /* 0x001ea20000300800 */
[C---:B------:R-:W-:Y:S01]  /*8cd0*/  ISETP.LT.AND P6, PT, R249.reuse, UR7, !P0 ;  /* 0x00000007f9007c0c */ /* 0x040fe2000c7c1270 */
[----:B------:R-:W-:Y:S01]  /*8ce0*/  IMAD R249, R249, R0, RZ ;  /* 0x00000000f9f97224 */ /* 0x000fe200078e02ff */
[----:B------:R-:W-:-:S04]  /*8cf0*/  PRMT R7, R9, 0x7632, R7 ;  /* 0x0000763209077816 */ /* 0x000fc80000000007 */
[C---:B------:R-:W-:Y:S02]  /*8d00*/  LEA R4, P3, R249.reuse, R2, 0x1 ;  /* 0x00000002f9047211 */ /* 0x040fe400078608ff */
[----:B------:R-:W-:Y:S02]  /*8d10*/  PRMT R9, R10, 0x7632, R9 ;  /* 0x000076320a097816 */ /* 0x000fe40000000009 */
[----:B------:R-:W-:Y:S01]  /*8d20*/  LEA.HI.X.SX32 R5, R249, R3, 0x1, P3 ;  /* 0x00000003f9057211 */ /* 0x000fe200018f0eff */
[----:B------:R-:W-:Y:S01]  /*8d30*/  IMAD R163, R0, 0x20, R163 ;  /* 0x0000002000a37824 */ /* 0x000fe200078e02a3 */
[----:B------:R-:W-:Y:S01]  /*8d40*/  @P1 STG.E.U16 desc[UR8][R32.64], R7 ;  /* 0x0000000720001986 */ /* 0x000fe2000c101508 */
[C---:B------:R-:W-:Y:S01]  /*8d50*/  ISETP.LT.AND P1, PT, R248.reuse, UR7, !P0 ;  /* 0x00000007f8007c0c */ /* 0x040fe2000c721270 */
[----:B------:R-:W-:Y:S02]  /*8d60*/  IMAD R248, R248, R0, RZ ;  /* 0x00000000f8f87224 */ /* 0x000fe400078e02ff */
[----:B------:R0:W-:Y:S01]  /*8d70*/  @P6 STG.E.U16 desc[UR8][R4.64], R9 ;  /* 0x0000000904006986 */ /* 0x0001e2000c101508 */
[----:B------:R-:W-:-:S02]  /*8d80*/  LEA R8, P6, R163, R2, 0x1 ;  /* 0x00000002a3087211 */ /* 0x000fc400078c08ff */
[----:B------:R-:W-:Y:S02]  /*8d90*/  LEA R6, P3, R248, R2, 0x1 ;  /* 0x00000002f8067211 */ /* 0x000fe400078608ff */
[----:B0-----:R-:W-:Y:S01]  /*8da0*/  PRMT R5, R11, 0x7632, R5 ;  /* 0x000076320b057816 */ /* 0x001fe20000000005 */
[----:B------:R-:W-:Y:S01]  /*8db0*/  IMAD R11, R0, 0x2, R163 ;  /* 0x00000002000b7824 */ /* 0x000fe200078e02a3 */
[----:B------:R-:W-:-:S03]  /*8dc0*/  LEA.HI.X.SX32 R9, R163, R3, 0x1, P6 ;  /* 0x00000003a3097211 */ /* 0x000fc600030f0eff */
[----:B------:R-:W-:Y:S01]  /*8dd0*/  IMAD R29, R0, 0x2, R11 ;  /* 0x00000002001d7824 */ /* 0x000fe200078e020b */
[CC--:B------:R-:W-:Y:S02]  /*8de0*/  LEA R10, P6, R11.reuse, R2.reuse, 0x1 ;  /* 0x000000020b0a7211 */ /* 0x0c0fe400078c08ff */
[-C--:B------:R-:W-:Y:S01]  /*8df0*/  LEA.HI.X.SX32 R7, R248, R3.reuse, 0x1, P3 ;  /* 0x00000003f8077211 */ /* 0x080fe200018f0eff */
[----:B------:R-:W-:Y:S01]  /*8e00*/  IMAD R31, R0, 0x2, R29 ;  /* 0x00000002001f7824 */ /* 0x000fe200078e021d */
[----:B------:R-:W-:Y:S02]  /*8e10*/  LEA.HI.X.SX32 R11, R11, R3, 0x1, P6 ;  /* 0x000000030b0b7211 */ /* 0x000fe400030f0eff */
[----:B------:R-:W-:Y:S01]  /*8e20*/  LEA R4, P6, R29, R2, 0x1 ;  /* 0x000000021d047211 */ /* 0x000fe200078c08ff */
[----:B------:R0:W-:Y:S01]  /*8e30*/  @P1 STG.E.U16 desc[UR8][R6.64], R5 ;  /* 0x0000000506001986 */ /* 0x0001e2000c101508 */
[----:B------:R-:W-:Y:S02]  /*8e40*/  ISETP.LT.AND P2, PT, R44, UR7, !P0 ;  /* 0x000000072c007c0c */ /* 0x000fe4000c741270 */
[----:B---3--:R-:W-:-:S02]  /*8e50*/  ISETP.LT.AND P3, PT, R39, UR7, !P0 ;  /* 0x0000000727007c0c */ /* 0x008fc4000c761270 */
[----:B----4-:R-:W-:Y:S02]  /*8e60*/  ISETP.LT.AND P1, PT, R36, UR7, !P0 ;  /* 0x0000000724007c0c */ /* 0x010fe4000c721270 */
[----:B------:R-:W3:Y:S01]  /*8e70*/  LDL.LU R36, [R1+0xc4] ;  /* 0x0000c40001247983 */ /* 0x000ee20000300800 */
[-C--:B0-----:R-:W-:Y:S01]  /*8e80*/  LEA.HI.X.SX32 R5, R29, R3.reuse, 0x1, P6 ;  /* 0x000000031d057211 */ /* 0x081fe200030f0eff */
[----:B------:R-:W-:Y:S01]  /*8e90*/  IMAD R29, R0, 0x2, R31 ;  /* 0x00000002001d7824 */ /* 0x000fe200078e021f */
[CC--:B------:R-:W-:Y:S01]  /*8ea0*/  LEA R6, P6, R31.reuse, R2.reuse, 0x1 ;  /* 0x000000021f067211 */ /* 0x0c0fe200078c08ff */
[----:B------:R0:W-:Y:S03]  /*8eb0*/  @P4 STG.E.U16 desc[UR8][R8.64], R12 ;  /* 0x0000000c08004986 */ /* 0x0001e6000c101508 */
[----:B------:R-:W-:Y:S01]  /*8ec0*/  LEA.HI.X.SX32 R7, R31, R3, 0x1, P6 ;  /* 0x000000031f077211 */ /* 0x000fe200030f0eff */
[----:B------:R1:W-:Y:S04]  /*8ed0*/  @P2 STG.E.U16 desc[UR8][R10.64], R13 ;  /* 0x0000000d0a002986 */ /* 0x0003e8000c101508 */
[----:B------:R-:W4:Y:S01]  /*8ee0*/  LDL.LU R33, [R1+0xbc] ;  /* 0x0000bc0001217983 */ /* 0x000f220000300800 */
[----:B0-----:R-:W-:-:S03]  /*8ef0*/  LEA R8, P6, R29, R2, 0x1 ;  /* 0x000000021d087211 */ /* 0x001fc600078c08ff */
[----:B------:R0:W-:Y:S01]  /*8f00*/  @P5 STG.E.U16 desc[UR8][R4.64], R14 ;  /* 0x0000000e04005986 */ /* 0x0001e2000c101508 */
[----:B------:R-:W-:-:S03]  /*8f10*/  LEA.HI.X.SX32 R9, R29, R3, 0x1, P6 ;  /* 0x000000031d097211 */ /* 0x000fc600030f0eff */
[----:B------:R-:W4:Y:S01]  /*8f20*/  LDL.LU R32, [R1+0xb8] ;  /* 0x0000b80001207983 */ /* 0x000f220000300800 */
[----:B-----5:R-:W-:-:S03]  /*8f30*/  ISETP.LT.AND P5, PT, R35, UR7, !P0 ;  /* 0x0000000723007c0c */ /* 0x020fc6000c7a1270 */
[----:B------:R5:W-:Y:S04]  /*8f40*/  @P3 STG.E.U16 desc[UR8][R6.64], R15 ;  /* 0x0000000f06003986 */ /* 0x000be8000c101508 */
[----:B------:R-:W4:Y:S04]  /*8f50*/  LDL.LU R35, [R1+0xb4] ;  /* 0x0000b40001237983 */ /* 0x000f280000300800 */
[----:B------:R5:W-:Y:S01]  /*8f60*/  @P1 STG.E.U16 desc[UR8][R8.64], R16 ;  /* 0x0000001008001986 */ /* 0x000be2000c101508 */
[----:B--2---:R-:W-:-:S03]  /*8f70*/  ISETP.LT.AND P3, PT, R34, UR7, !P0 ;  /* 0x0000000722007c0c */ /* 0x004fc6000c761270 */
[----:B------:R-:W2:Y:S01]  /*8f80*/  LDL.LU R34, [R1+0xb0] ;  /* 0x0000b00001227983 */ /* 0x000ea20000300800 */
[----:B------:R-:W-:-:S03]  /*8f90*/  ISETP.LT.AND P1, PT, R30, UR7, !P0 ;  /* 0x000000071e007c0c */ /* 0x000fc6000c721270 */
[----:B------:R-:W2:Y:S01]  /*8fa0*/  LDL.LU R30, [R1+0xac] ;  /* 0x0000ac00011e7983 */ /* 0x000ea20000300800 */
[----:B------:R-:W-:-:S04]  /*8fb0*/  IMAD R31, R0, 0x2, R29 ;  /* 0x00000002001f7824 */ /* 0x000fc800078e021d */
[----:B------:R-:W-:Y:S01]  /*8fc0*/  IMAD R29, R0, 0x2, R31 ;  /* 0x00000002001d7824 */ /* 0x000fe200078e021f */
[CC--:B-1----:R-:W-:Y:S02]  /*8fd0*/  LEA R10, P6, R31.reuse, R2.reuse, 0x1 ;  /* 0x000000021f0a7211 */ /* 0x0c2fe400078c08ff */
[----:B------:R-:W-:Y:S02]  /*8fe0*/  ISETP.LT.AND P4, PT, R38, UR7, !P0 ;  /* 0x0000000726007c0c */ /* 0x000fe4000c781270 */
[-C--:B------:R-:W-:Y:S01]  /*8ff0*/  LEA.HI.X.SX32 R11, R31, R3.reuse, 0x1, P6 ;  /* 0x000000031f0b7211 */ /* 0x080fe200030f0eff */
[C---:B------:R-:W-:Y:S01]  /*9000*/  IMAD R31, R0.reuse, 0x2, R29 ;  /* 0x00000002001f7824 */ /* 0x040fe200078e021d */
[-C--:B0-----:R-:W-:Y:S02]  /*9010*/  LEA R4, P6, R29, R2.reuse, 0x1 ;  /* 0x000000021d047211 */ /* 0x081fe400078c08ff */
[----:B------:R-:W-:Y:S02]  /*9020*/  ISETP.LT.AND P2, PT, R37, UR7, !P0 ;  /* 0x0000000725007c0c */ /* 0x000fe4000c741270 */
[----:B------:R-:W-:Y:S01]  /*9030*/  LEA.HI.X.SX32 R5, R29, R3, 0x1, P6 ;  /* 0x000000031d057211 */ /* 0x000fe200030f0eff */
[----:B------:R-:W-:Y:S01]  /*9040*/  IMAD R29, R0, 0x2, R31 ;  /* 0x00000002001d7824 */ /* 0x000fe200078e021f */
[----:B-----5:R-:W-:-:S04]  /*9050*/  LEA R6, P6, R31, R2, 0x1 ;  /* 0x000000021f067211 */ /* 0x020fc800078c08ff */
[-C--:B------:R-:W-:Y:S01]  /*9060*/  LEA.HI.X.SX32 R7, R31, R3.reuse, 0x1, P6 ;  /* 0x000000031f077211 */ /* 0x080fe200030f0eff */
[----:B------:R-:W-:Y:S01]  /*9070*/  IMAD R31, R0, 0x2, R29 ;  /* 0x00000002001f7824 */ /* 0x000fe200078e021d */
[CC--:B------:R-:W-:Y:S01]  /*9080*/  LEA R8, P6, R29.reuse, R2.reuse, 0x1 ;  /* 0x000000021d087211 */ /* 0x0c0fe200078c08ff */
[----:B------:R0:W-:Y:S03]  /*9090*/  @P4 STG.E.U16 desc[UR8][R10.64], R17 ;  /* 0x000000110a004986 */ /* 0x0001e6000c101508 */
[----:B------:R-:W-:Y:S01]  /*90a0*/  LEA.HI.X.SX32 R9, R29, R3, 0x1, P6 ;  /* 0x000000031d097211 */ /* 0x000fe200030f0eff */
[----:B------:R1:W-:Y:S01]  /*90b0*/  @P2 STG.E.U16 desc[UR8][R4.64], R18 ;  /* 0x0000001204002986 */ /* 0x0003e2000c101508 */
[----:B------:R-:W-:Y:S02]  /*90c0*/  PRMT R12, R12, 0x7632, R12 ;  /* 0x000076320c0c7816 */ /* 0x000fe4000000000c */
[----:B0-----:R-:W-:-:S02]  /*90d0*/  LEA R10, P6, R31, R2, 0x1 ;  /* 0x000000021f0a7211 */ /* 0x001fc400078c08ff */
[----:B-1----:R-:W-:Y:S01]  /*90e0*/  PRMT R5, R13, 0x7632, R5 ;  /* 0x000076320d057816 */ /* 0x002fe20000000005 */
[----:B------:R-:W-:Y:S01]  /*90f0*/  IMAD R13, R0, 0x2, R31 ;  /* 0x00000002000d7824 */ /* 0x000fe200078e021f */
[----:B------:R-:W-:Y:S02]  /*9100*/  LEA.HI.X.SX32 R11, R31, R3, 0x1, P6 ;  /* 0x000000031f0b7211 */ /* 0x000fe400030f0eff */
[----:B---3--:R-:W-:Y:S01]  /*9110*/  ISETP.LT.AND P4, PT, R36, UR7, !P0 ;  /* 0x0000000724007c0c */ /* 0x008fe2000c781270 */
[----:B------:R-:W-:Y:S01]  /*9120*/  @P5 STG.E.U16 desc[UR8][R6.64], R19 ;  /* 0x0000001306005986 */ /* 0x000fe2000c101508 */
[----:B------:R-:W-:-:S03]  /*9130*/  LEA R4, P6, R13, R2, 0x1 ;  /* 0x000000020d047211 */ /* 0x000fc600078c08ff */
[----:B------:R-:W-:Y:S01]  /*9140*/  @P3 STG.E.U16 desc[UR8][R8.64], R12 ;  /* 0x0000000c08003986 */ /* 0x000fe2000c101508 */
[----:B------:R-:W-:-:S03]  /*9150*/  PRMT R14, R14, 0x7632, R14 ;  /* 0x000076320e0e7816 */ /* 0x000fc6000000000e */
[----:B------:R0:W-:Y:S01]  /*9160*/  @P1 STG.E.U16 desc[UR8][R10.64], R5 ;  /* 0x000000050a001986 */ /* 0x0001e2000c101508 */
[----:B----4-:R-:W-:-:S03]  /*9170*/  ISETP.LT.AND P2, PT, R33, UR7, !P0 ;  /* 0x0000000721007c0c */ /* 0x010fc6000c741270 */
[----:B------:R-:W3:Y:S01]  /*9180*/  LDL.LU R33, [R1+0xa8] ;  /* 0x0000a80001217983 */ /* 0x000ee20000300800 */
[----:B0-----:R-:W-:Y:S02]  /*9190*/  LEA.HI.X.SX32 R5, R13, R3, 0x1, P6 ;  /* 0x000000030d057211 */ /* 0x001fe400030f0eff */
[----:B------:R-:W-:-:S03]  /*91a0*/  ISETP.LT.AND P5, PT, R32, UR7, !P0 ;  /* 0x0000000720007c0c */ /* 0x000fc6000c7a1270 */
[----:B------:R0:W-:Y:S04]  /*91b0*/  @P4 STG.E.U16 desc[UR8][R4.64], R14 ;  /* 0x0000000e04004986 */ /* 0x0001e8000c101508 */
[----:B------:R-:W4:Y:S04]  /*91c0*/  LDL.LU R32, [R1+0xa4] ;  /* 0x0000a40001207983 */ /* 0x000f280000300800 */
[----:B------:R-:W5:Y:S01]  /*91d0*/  LDL.LU R31, [R1+0xa0] ;  /* 0x0000a000011f7983 */ /* 0x000f620000300800 */
[----:B--2---:R-:W-:-:S03]  /*91e0*/  ISETP.LT.AND P4, PT, R30, UR7, !P0 ;  /* 0x000000071e007c0c */ /* 0x004fc6000c781270 */
[----:B------:R-:W2:Y:S04]  /*91f0*/  LDL.LU R30, [R1+0x9c] ;  /* 0x00009c00011e7983 */ /* 0x000ea80000300800 */
[----:B------:R-:W3:Y:S01]  /*9200*/  LDL.LU R29, [R1+0x98] ;  /* 0x00009800011d7983 */ /* 0x000ee20000300800 */
[----:B------:R-:W-:-:S04]  /*9210*/  IMAD R7, R0, 0x2, R13 ;  /* 0x0000000200077824 */ /* 0x000fc800078e020d */
[----:B------:R-:W-:Y:S01]  /*9220*/  IMAD R13, R0, 0x2, R7 ;  /* 0x00000002000d7824 */ /* 0x000fe200078e0207 */
[----:B------:R-:W-:-:S03]  /*9230*/  LEA R6, P6, R7, R2, 0x1 ;  /* 0x0000000207067211 */ /* 0x000fc600078c08ff */
[C---:B------:R-:W-:Y:S01]  /*9240*/  IMAD R11, R0.reuse, 0x2, R13 ;  /* 0x00000002000b7824 */ /* 0x040fe200078e020d */
[-C--:B------:R-:W-:Y:S02]  /*9250*/  LEA.HI.X.SX32 R7, R7, R3.reuse, 0x1, P6 ;  /* 0x0000000307077211 */ /* 0x080fe400030f0eff */
[----:B------:R-:W-:Y:S02]  /*9260*/  LEA R8, P6, R13, R2, 0x1 ;  /* 0x000000020d087211 */ /* 0x000fe400078c08ff */
[----:B------:R-:W-:Y:S01]  /*9270*/  ISETP.LT.AND P3, PT, R35, UR7, !P0 ;  /* 0x0000000723007c0c */ /* 0x000fe2000c761270 */
[----:B0-----:R-:W-:Y:S01]  /*9280*/  IMAD R5, R0, 0x2, R11 ;  /* 0x0000000200057824 */ /* 0x001fe200078e020b */
[----:B------:R-:W-:Y:S02]  /*9290*/  PRMT R15, R15, 0x7632, R15 ;  /* 0x000076320f0f7816 */ /* 0x000fe4000000000f */
[----:B------:R-:W-:Y:S02]  /*92a0*/  LEA.HI.X.SX32 R9, R13, R3, 0x1, P6 ;  /* 0x000000030d097211 */ /* 0x000fe400030f0eff */
[----:B------:R-:W-:-:S02]  /*92b0*/  PRMT R16, R16, 0x7632, R16 ;  /* 0x0000763210107816 */ /* 0x000fc40000000010 */
[CC--:B------:R-:W-:Y:S02]  /*92c0*/  LEA R10, P6, R11.reuse, R2.reuse, 0x1 ;  /* 0x000000020b0a7211 */ /* 0x0c0fe400078c08ff */
[----:B------:R-:W-:Y:S01]  /*92d0*/  ISETP.LT.AND P1, PT, R34, UR7, !P0 ;  /* 0x0000000722007c0c */ /* 0x000fe2000c721270 */
[----:B------:R-:W-:Y:S01]  /*92e0*/  @P2 STG.E.U16 desc[UR8][R6.64], R15 ;  /* 0x0000000f06002986 */ /* 0x000fe2000c101508 */
[-C--:B------:R-:W-:Y:S01]  /*92f0*/  LEA.HI.X.SX32 R11, R11, R3.reuse, 0x1, P6 ;  /* 0x000000030b0b7211 */ /* 0x080fe200030f0eff */
[----:B------:R-:W-:Y:S01]  /*9300*/  IMAD R13, R0, 0x2, R5 ;  /* 0x00000002000d7824 */ /* 0x000fe200078e0205 */
[----:B------:R-:W-:Y:S01]  /*9310*/  PRMT R17, R17, 0x7632, R17 ;  /* 0x0000763211117816 */ /* 0x000fe20000000011 */
[----:B------:R0:W-:Y:S01]  /*9320*/  @P5 STG.E.U16 desc[UR8][R8.64], R16 ;  /* 0x0000001008005986 */ /* 0x0001e2000c101508 */
[C---:B------:R-:W-:Y:S02]  /*9330*/  LEA R4, P6, R5.reuse, R2, 0x1 ;  /* 0x0000000205047211 */ /* 0x040fe400078c08ff */
[----:B------:R-:W-:Y:S01]  /*9340*/  PRMT R18, R18, 0x7632, R18 ;  /* 0x0000763212127816 */ /* 0x000fe20000000012 */
[----:B------:R1:W-:Y:S01]  /*9350*/  @P3 STG.E.U16 desc[UR8][R10.64], R17 ;  /* 0x000000110a003986 */ /* 0x0003e2000c101508 */
[----:B------:R-:W-:-:S03]  /*9360*/  LEA.HI.X.SX32 R5, R5, R3, 0x1, P6 ;  /* 0x0000000305057211 */ /* 0x000fc600030f0eff */
[----:B0-----:R-:W2:Y:S01]  /*9370*/  LDL.LU R16, [R1+0x94] ;  /* 0x0000940001107983 */ /* 0x001ea20000300800 */
[----:B------:R-:W-:-:S03]  /*9380*/  IMAD R9, R0, 0x2, R13 ;  /* 0x0000000200097824 */ /* 0x000fc600078e020d */
[----:B------:R-:W2:Y:S01]  /*9390*/  LDL.LU R12, [R1+0x90] ;  /* 0x00009000010c7983 */ /* 0x000ea20000300800 */
[----:B------:R-:W-:-:S03]  /*93a0*/  LEA R6, P6, R13, R2, 0x1 ;  /* 0x000000020d067211 */ /* 0x000fc600078c08ff */
[----:B-1----:R-:W2:Y:S04]  /*93b0*/  LDL.LU R17, [R1+0x8c] ;  /* 0x00008c0001117983 */ /* 0x002ea80000300800 */
[----:B------:R-:W2:Y:S01]  /*93c0*/  LDL.LU R14, [R1+0x88] ;  /* 0x00008800010e7983 */ /* 0x000ea20000300800 */
[----:B------:R-:W-:-:S03]  /*93d0*/  PRMT R19, R19, 0x7632, R19 ;  /* 0x0000763213137816 */ /* 0x000fc60000000013 */
[----:B------:R-:W-:Y:S01]  /*93e0*/  @P1 STG.E.U16 desc[UR8][R4.64], R18 ;  /* 0x0000001204001986 */ /* 0x000fe2000c101508 */
[----:B------:R-:W-:Y:S02]  /*93f0*/  LEA R8, P1, R9, R2, 0x1 ;  /* 0x0000000209087211 */ /* 0x000fe400078208ff */
[-C--:B------:R-:W-:Y:S01]  /*9400*/  LEA.HI.X.SX32 R7, R13, R3.reuse, 0x1, P6 ;  /* 0x000000030d077211 */ /* 0x080fe200030f0eff */
[----:B------:R-:W-:Y:S01]  /*9410*/  IMAD R13, R0, 0x2, R9 ;  /* 0x00000002000d7824 */ /* 0x000fe200078e0209 */
[----:B------:R-:W-:-:S03]  /*9420*/  LEA.HI.X.SX32 R9, R9, R3, 0x1, P1 ;  /* 0x0000000309097211 */ /* 0x000fc600008f0eff */
[----:B------:R0:W-:Y:S01]  /*9430*/  @P4 STG.E.U16 desc[UR8][R6.64], R19 ;  /* 0x0000001306004986 */ /* 0x0001e2000c101508 */
[----:B---3--:R-:W-:-:S03]  /*9440*/  ISETP.LT.AND P1, PT, R29, UR7, !P0 ;  /* 0x000000071d007c0c */ /* 0x008fc6000c721270 */
[----:B------:R-:W3:Y:S04]  /*9450*/  LDL.LU R29, [R1+0x84] ;  /* 0x00008400011d7983 */ /* 0x000ee80000300800 */
[----:B0-----:R-:W3:Y:S04]  /*9460*/  LDL.LU R19, [R1+0x80] ;  /* 0x0000800001137983 */ /* 0x001ee80000300800 */
[----:B------:R-:W3:Y:S01]  /*9470*/  LDL.LU R18, [R1+0x7c] ;  /* 0x00007c0001127983 */ /* 0x000ee20000300800 */
[----:B------:R-:W-:Y:S01]  /*9480*/  ISETP.LT.AND P2, PT, R33, UR7, !P0 ;  /* 0x0000000721007c0c */ /* 0x000fe2000c741270 */
[----:B------:R-:W-:Y:S01]  /*9490*/  IMAD R15, R0, 0x2, R13 ;  /* 0x00000002000f7824 */ /* 0x000fe200078e020d */
[----:B----4-:R-:W-:-:S02]  /*94a0*/  ISETP.LT.AND P5, PT, R32, UR7, !P0 ;  /* 0x0000000720007c0c */ /* 0x010fc4000c7a1270 */
[----:B-----5:R-:W-:Y:S02]  /*94b0*/  ISETP.LT.AND P3, PT, R31, UR7, !P0 ;  /* 0x000000071f007c0c */ /* 0x020fe4000c761270 */
[----:B------:R-:W-:-:S04]  /*94c0*/  LEA R10, P6, R13, R2, 0x1 ;  /* 0x000000020d0a7211 */ /* 0x000fc800078c08ff */
[-C--:B------:R-:W-:Y:S01]  /*94d0*/  LEA.HI.X.SX32 R11, R13, R3.reuse, 0x1, P6 ;  /* 0x000000030d0b7211 */ /* 0x080fe200030f0eff */
[----:B------:R-:W-:Y:S02]  /*94e0*/  IMAD R13, R0, 0x2, R15 ;  /* 0x00000002000d7824 */ /* 0x000fe400078e020f */
[----:B------:R0:W-:Y:S01]  /*94f0*/  @P2 STG.E.U16 desc[UR8][R8.64], R20 ;  /* 0x0000001408002986 */ /* 0x0001e2000c101508 */
[CC--:B------:R-:W-:Y:S02]  /*9500*/  LEA R4, P2, R15.reuse, R2.reuse, 0x1 ;  /* 0x000000020f047211 */ /* 0x0c0fe400078408ff */
[----:B--2---:R-:W-:Y:S02]  /*9510*/  ISETP.LT.AND P4, PT, R30, UR7, !P0 ;  /* 0x000000071e007c0c */ /* 0x004fe4000c781270 */
[-C--:B------:R-:W-:Y:S01]  /*9520*/  LEA.HI.X.SX32 R5, R15, R3.reuse, 0x1, P2 ;  /* 0x000000030f057211 */ /* 0x080fe200010f0eff */
[C---:B------:R-:W-:Y:S01]  /*9530*/  IMAD R15, R0.reuse, 0x2, R13 ;  /* 0x00000002000f7824 */ /* 0x040fe200078e020d */
[CC--:B------:R-:W-:Y:S01]  /*9540*/  LEA R6, P6, R13.reuse, R2.reuse, 0x1 ;  /* 0x000000020d067211 */ /* 0x0c0fe200078c08ff */
[----:B------:R1:W-:Y:S03]  /*9550*/  @P5 STG.E.U16 desc[UR8][R10.64], R21 ;  /* 0x000000150a005986 */ /* 0x0003e6000c101508 */
[----:B------:R-:W-:Y:S01]  /*9560*/  LEA.HI.X.SX32 R7, R13, R3, 0x1, P6 ;  /* 0x000000030d077211 */ /* 0x000fe200030f0eff */
[----:B------:R2:W-:Y:S01]  /*9570*/  @P3 STG.E.U16 desc[UR8][R4.64], R22 ;  /* 0x0000001604003986 */ /* 0x0005e2000c101508 */
[----:B0-----:R-:W-:Y:S01]  /*9580*/  LEA R8, P3, R15, R2, 0x1 ;  /* 0x000000020f087211 */ /* 0x001fe200078608ff */
[----:B------:R-:W-:Y:S01]  /*9590*/  IMAD R13, R0, 0x2, R15 ;  /* 0x00000002000d7824 */ /* 0x000fe200078e020f */
[----:B------:R-:W-:-:S02]  /*95a0*/  ISETP.LT.AND P2, PT, R16, UR7, !P0 ;  /* 0x0000000710007c0c */ /* 0x000fc4000c741270 */
[----:B------:R-:W4:Y:S01]  /*95b0*/  LDL.LU R16, [R1+0x78] ;  /* 0x0000780001107983 */ /* 0x000f220000300800 */
[----:B------:R-:W-:Y:S01]  /*95c0*/  LEA.HI.X.SX32 R9, R15, R3, 0x1, P3 ;  /* 0x000000030f097211 */ /* 0x000fe200018f0eff */
[----:B------:R-:W-:Y:S01]  /*95d0*/  IMAD R15, R0, 0x2, R13 ;  /* 0x00000002000f7824 */ /* 0x000fe200078e020d */
[----:B------:R-:W-:Y:S02]  /*95e0*/  ISETP.LT.AND P5, PT, R12, UR7, !P0 ;  /* 0x000000070c007c0c */ /* 0x000fe4000c7a1270 */
[----:B------:R-:W5:Y:S01]  /*95f0*/  LDL.LU R12, [R1+0x74] ;  /* 0x00007400010c7983 */ /* 0x000f620000300800 */
[----:B-1----:R-:W-:-:S03]  /*9600*/  LEA R10, P6, R13, R2, 0x1 ;  /* 0x000000020d0a7211 */ /* 0x002fc600078c08ff */
[----:B------:R0:W-:Y:S01]  /*9610*/  @P4 STG.E.U16 desc[UR8][R6.64], R23 ;  /* 0x0000001706004986 */ /* 0x0001e2000c101508 */
[----:B------:R-:W-:-:S03]  /*9620*/  ISETP.LT.AND P3, PT, R14, UR7, !P0 ;  /* 0x000000070e007c0c */ /* 0x000fc6000c761270 */
[----:B------:R-:W-:Y:S01]  /*9630*/  @P1 STG.E.U16 desc[UR8][R8.64], R24 ;  /* 0x0000001808001986 */ /* 0x000fe2000c101508 */
[----:B--2---:R-:W-:-:S03]  /*9640*/  LEA R4, P1, R15, R2, 0x1 ;  /* 0x000000020f047211 */ /* 0x004fc600078208ff */
[----:B------:R-:W2:Y:S01]  /*9650*/  LDL.LU R14, [R1+0x70] ;  /* 0x00007000010e7983 */ /* 0x000ea20000300800 */
[-C--:B------:R-:W-:Y:S02]  /*9660*/  LEA.HI.X.SX32 R11, R13, R3.reuse, 0x1, P6 ;  /* 0x000000030d0b7211 */ /* 0x080fe400030f0eff */
[----:B------:R-:W-:Y:S02]  /*9670*/  LEA.HI.X.SX32 R5, R15, R3, 0x1, P1 ;  /* 0x000000030f057211 */ /* 0x000fe400008f0eff */
[----:B------:R-:W-:Y:S01]  /*9680*/  ISETP.LT.AND P4, PT, R17, UR7, !P0 ;  /* 0x0000000711007c0c */ /* 0x000fe2000c781270 */
[----:B------:R1:W-:Y:S04]  /*9690*/  @P2 STG.E.U16 desc[UR8][R10.64], R25 ;  /* 0x000000190a002986 */ /* 0x0003e8000c101508 */
[----:B------:R1:W-:Y:S04]  /*96a0*/  @P5 STG.E.U16 desc[UR8][R4.64], R26 ;  /* 0x0000001a04005986 */ /* 0x0003e8000c101508 */
[----:B------:R-:W2:Y:S01]  /*96b0*/  LDL.LU R17, [R1+0x6c] ;  /* 0x00006c0001117983 */ /* 0x000ea20000300800 */
[----:B---3--:R-:W-:-:S03]  /*96c0*/  ISETP.LT.AND P5, PT, R18, UR7, !P0 ;  /* 0x0000000712007c0c */ /* 0x008fc6000c7a1270 */
[----:B------:R-:W3:Y:S01]  /*96d0*/  LDL.LU R18, [R1+0x68] ;  /* 0x0000680001127983 */ /* 0x000ee20000300800 */
[----:B------:R-:W-:-:S04]  /*96e0*/  IMAD R13, R0, 0x2, R15 ;  /* 0x00000002000d7824 */ /* 0x000fc800078e020f */
[C---:B------:R-:W-:Y:S01]  /*96f0*/  IMAD R15, R0.reuse, 0x2, R13 ;  /* 0x00000002000f7824 */ /* 0x040fe200078e020d */
[-C--:B0-----:R-:W-:Y:S02]  /*9700*/  LEA R6, P6, R13, R2.reuse, 0x1 ;  /* 0x000000020d067211 */ /* 0x081fe400078c08ff */
[----:B------:R-:W-:Y:S01]  /*9710*/  ISETP.LT.AND P1, PT, R29, UR7, !P0 ;  /* 0x000000071d007c0c */ /* 0x000fe2000c721270 */
[----:B-1----:R-:W-:Y:S01]  /*9720*/  IMAD R11, R0, 0x2, R15 ;  /* 0x00000002000b7824 */ /* 0x002fe200078e020f */
[-C--:B------:R-:W-:Y:S01]  /*9730*/  LEA.HI.X.SX32 R7, R13, R3.reuse, 0x1, P6 ;  /* 0x000000030d077211 */ /* 0x080fe200030f0eff */
[----:B------:R-:W3:Y:S01]  /*9740*/  LDL.LU R29, [R1+0x64] ;  /* 0x00006400011d7983 */ /* 0x000ee20000300800 */
[CC--:B------:R-:W-:Y:S02]  /*9750*/  LEA R8, P6, R15.reuse, R2.reuse, 0x1 ;  /* 0x000000020f087211 */ /* 0x0c0fe400078c08ff */
[----:B------:R-:W-:Y:S02]  /*9760*/  PRMT R20, R20, 0x7632, R20 ;  /* 0x0000763214147816 */ /* 0x000fe40000000014 */
[----:B------:R-:W-:Y:S01]  /*9770*/  LEA.HI.X.SX32 R9, R15, R3, 0x1, P6 ;  /* 0x000000030f097211 */ /* 0x000fe200030f0eff */
[----:B------:R-:W-:Y:S01]  /*9780*/  IMAD R13, R0, 0x2, R11 ;  /* 0x00000002000d7824 */ /* 0x000fe200078e020b */
[----:B------:R-:W-:Y:S01]  /*9790*/  LEA R10, P6, R11, R2, 0x1 ;  /* 0x000000020b0a7211 */ /* 0x000fe200078c08ff */
[----:B------:R-:W-:Y:S01]  /*97a0*/  @P4 STG.E.U16 desc[UR8][R6.64], R27 ;  /* 0x0000001b06004986 */ /* 0x000fe2000c101508 */
[----:B------:R-:W-:-:S02]  /*97b0*/  PRMT R21, R21, 0x7632, R21 ;  /* 0x0000763215157816 */ /* 0x000fc40000000015 */
[----:B------:R-:W-:Y:S01]  /*97c0*/  LEA.HI.X.SX32 R11, R11, R3, 0x1, P6 ;  /* 0x000000030b0b7211 */ /* 0x000fe200030f0eff */
[----:B------:R0:W-:Y:S01]  /*97d0*/  @P3 STG.E.U16 desc[UR8][R8.64], R20 ;  /* 0x0000001408003986 */ /* 0x0001e2000c101508 */
[----:B------:R-:W-:Y:S01]  /*97e0*/  ISETP.LT.AND P2, PT, R19, UR7, !P0 ;  /* 0x0000000713007c0c */ /* 0x000fe2000c741270 */
[----:B------:R-:W-:Y:S02]  /*97f0*/  IMAD R5, R0, 0x2, R13 ;  /* 0x0000000200057824 */ /* 0x000fe400078e020d */
[----:B------:R1:W-:Y:S01]  /*9800*/  @P1 STG.E.U16 desc[UR8][R10.64], R21 ;  /* 0x000000150a001986 */ /* 0x0003e2000c101508 */
[----:B----4-:R-:W-:-:S03]  /*9810*/  ISETP.LT.AND P4, PT, R16, UR7, !P0 ;  /* 0x0000000710007c0c */ /* 0x010fc6000c781270 */
[----:B------:R-:W4:Y:S01]  /*9820*/  LDL.LU R16, [R1+0x60] ;  /* 0x0000600001107983 */ /* 0x000f220000300800 */
[----:B-----5:R-:W-:-:S03]  /*9830*/  ISETP.LT.AND P3, PT, R12, UR7, !P0 ;  /* 0x000000070c007c0c */ /* 0x020fc6000c761270 */
[----:B0-----:R-:W5:Y:S01]  /*9840*/  LDL.LU R20, [R1+0x5c] ;  /* 0x00005c0001147983 */ /* 0x001f620000300800 */
[CC--:B------:R-:W-:Y:S02]  /*9850*/  LEA R12, P6, R13.reuse, R2.reuse, 0x1 ;  /* 0x000000020d0c7211 */ /* 0x0c0fe400078c08ff */
[----:B------:R-:W-:Y:S01]  /*9860*/  PRMT R22, R22, 0x7632, R22 ;  /* 0x0000763216167816 */ /* 0x000fe20000000016 */
[----:B------:R-:W5:Y:S01]  /*9870*/  LDL.LU R19, [R1+0x58] ;  /* 0x0000580001137983 */ /* 0x000f620000300800 */
[----:B------:R-:W-:Y:S02]  /*9880*/  LEA.HI.X.SX32 R13, R13, R3, 0x1, P6 ;  /* 0x000000030d0d7211 */ /* 0x000fe400030f0eff */
[----:B--2---:R-:W-:Y:S02]  /*9890*/  ISETP.LT.AND P1, PT, R14, UR7, !P0 ;  /* 0x000000070e007c0c */ /* 0x004fe4000c721270 */
[----:B------:R-:W-:Y:S02]  /*98a0*/  LEA R14, P6, R5, R2, 0x1 ;  /* 0x00000002050e7211 */ /* 0x000fe400078c08ff */
[----:B------:R-:W-:-:S02]  /*98b0*/  PRMT R23, R23, 0x7632, R23 ;  /* 0x0000763217177816 */ /* 0x000fc40000000017 */
[----:B------:R-:W-:Y:S01]  /*98c0*/  LEA.HI.X.SX32 R15, R5, R3, 0x1, P6 ;  /* 0x00000003050f7211 */ /* 0x000fe200030f0eff */
[----:B------:R-:W-:Y:S04]  /*98d0*/  @P2 STG.E.U16 desc[UR8][R12.64], R22 ;  /* 0x000000160c002986 */ /* 0x000fe8000c101508 */
[----:B------:R0:W-:Y:S01]  /*98e0*/  @P5 STG.E.U16 desc[UR8][R14.64], R23 ;  /* 0x000000170e005986 */ /* 0x0001e2000c101508 */
[----:B---3--:R-:W-:-:S03]  /*98f0*/  ISETP.LT.AND P5, PT, R18, UR7, !P0 ;  /* 0x0000000712007c0c */ /* 0x008fc6000c7a1270 */
[----:B------:R-:W2:Y:S01]  /*9900*/  LDL.LU R18, [R1+0x54] ;  /* 0x0000540001127983 */ /* 0x000ea20000300800 */
[----:B------:R-:W-:-:S03]  /*9910*/  IMAD R9, R0, 0x2, R5 ;  /* 0x0000000200097824 */ /* 0x000fc600078e0205 */
[----:B------:R-:W3:Y:S01]  /*9920*/  LDS.128 R4, [R28] ;  /* 0x000000001c047984 */ /* 0x000ee20000000c00 */
[----:B------:R-:W-:Y:S01]  /*9930*/  ISETP.LT.AND P2, PT, R17, UR7, !P0 ;  /* 0x0000000711007c0c */ /* 0x000fe2000c741270 */
[----:B------:R-:W-:Y:S01]  /*9940*/  IMAD R17, R0, 0x2, R9 ;  /* 0x0000000200117824 */ /* 0x000fe200078e0209 */
[----:B------:R-:W-:-:S04]  /*9950*/  LEA R8, P6, R9, R2, 0x1 ;  /* 0x0000000209087211 */ /* 0x000fc800078c08ff */
[----:B------:R-:W-:Y:S02]  /*9960*/  LEA.HI.X.SX32 R9, R9, R3, 0x1, P6 ;  /* 0x0000000309097211 */ /* 0x000fe400030f0eff */
[----:B-1----:R-:W-:-:S04]  /*9970*/  LEA R10, P6, R17, R2, 0x1 ;  /* 0x00000002110a7211 */ /* 0x002fc800078c08ff */
[-C--:B------:R-:W-:Y:S01]  /*9980*/  LEA.HI.X.SX32 R11, R17, R3.reuse, 0x1, P6 ;  /* 0x00000003110b7211 */ /* 0x080fe200030f0eff */
[----:B------:R-:W-:Y:S01]  /*9990*/  IMAD R17, R0, 0x2, R17 ;  /* 0x0000000200117824 */ /* 0x000fe200078e0211 */
[----:B------:R-:W-:Y:S02]  /*99a0*/  PRMT R24, R24, 0x7632, R24 ;  /* 0x0000763218187816 */ /* 0x000fe40000000018 */
[----:B------:R-:W-:Y:S01]  /*99b0*/  PRMT R25, R25, 0x7632, R25 ;  /* 0x0000763219197816 */ /* 0x000fe20000000019 */
[----:B0-----:R-:W-:Y:S01]  /*99c0*/  IMAD R15, R0, 0x2, R17 ;  /* 0x00000002000f7824 */ /* 0x001fe200078e0211 */
[CC--:B------:R-:W-:Y:S01]  /*99d0*/  LEA R12, P6, R17.reuse, R2.reuse, 0x1 ;  /* 0x00000002110c7211 */ /* 0x0c0fe200078c08ff */
[----:B------:R0:W-:Y:S03]  /*99e0*/  @P4 STG.E.U16 desc[UR8][R8.64], R24 ;  /* 0x0000001808004986 */ /* 0x0001e6000c101508 */
[----:B------:R-:W-:Y:S01]  /*99f0*/  LEA.HI.X.SX32 R13, R17, R3, 0x1, P6 ;  /* 0x00000003110d7211 */ /* 0x000fe200030f0eff */
[----:B------:R1:W-:Y:S01]  /*9a00*/  @P3 STG.E.U16 desc[UR8][R10.64], R25 ;  /* 0x000000190a003986 */ /* 0x0003e2000c101508 */
[----:B------:R-:W-:-:S02]  /*9a10*/  LEA R14, P6, R15, R2, 0x1 ;  /* 0x000000020f0e7211 */ /* 0x000fc400078c08ff */
[----:B----4-:R-:W-:Y:S02]  /*9a20*/  ISETP.LT.AND P3, PT, R16, UR7, !P0 ;  /* 0x0000000710007c0c */ /* 0x010fe4000c761270 */
[----:B------:R-:W4:Y:S01]  /*9a30*/  LDL.LU R16, [R1+0x50] ;  /* 0x0000500001107983 */ /* 0x000f220000300800 */
[----:B0-----:R-:W-:Y:S01]  /*9a40*/  IMAD R9, R0, 0x2, R15 ;  /* 0x0000000200097824 */ /* 0x001fe200078e020f */
[-C--:B------:R-:W-:Y:S02]  /*9a50*/  LEA.HI.X.SX32 R15, R15, R3.reuse, 0x1, P6 ;  /* 0x000000030f0f7211 */ /* 0x080fe400030f0eff */
[----:B------:R-:W4:Y:S01]  /*9a60*/  LDL.LU R23, [R1+0x4c] ;  /* 0x00004c0001177983 */ /* 0x000f220000300800 */
[----:B------:R-:W-:Y:S02]  /*9a70*/  PRMT R26, R26, 0x7632, R26 ;  /* 0x000076321a1a7816 */ /* 0x000fe4000000001a */
[----:B------:R-:W-:Y:S01]  /*9a80*/  LEA R8, P6, R9, R2, 0x1 ;  /* 0x0000000209087211 */ /* 0x000fe200078c08ff */
[----:B-1----:R-:W-:Y:S01]  /*9a90*/  IMAD R11, R0, 0x2, R9 ;  /* 0x00000002000b7824 */ /* 0x002fe200078e0209 */
[----:B------:R-:W-:Y:S01]  /*9aa0*/  PRMT R27, R27, 0x7632, R27 ;  /* 0x000076321b1b7816 */ /* 0x000fe2000000001b */
[----:B------:R-:W4:Y:S01]  /*9ab0*/  LDL.LU R22, [R1+0x48] ;  /* 0x0000480001167983 */ /* 0x000f220000300800 */
[----:B------:R-:W-:-:S03]  /*9ac0*/  LEA.HI.X.SX32 R9, R9, R3, 0x1, P6 ;  /* 0x0000000309097211 */ /* 0x000fc600030f0eff */
[----:B------:R0:W-:Y:S01]  /*9ad0*/  @P1 STG.E.U16 desc[UR8][R12.64], R26 ;  /* 0x0000001a0c001986 */ /* 0x0001e2000c101508 */
[----:B-----5:R-:W-:-:S03]  /*9ae0*/  ISETP.LT.AND P1, PT, R20, UR7, !P0 ;  /* 0x0000000714007c0c */ /* 0x020fc6000c721270 */
[----:B------:R1:W-:Y:S04]  /*9af0*/  @P2 STG.E.U16 desc[UR8][R14.64], R27 ;  /* 0x0000001b0e002986 */ /* 0x0003e8000c101508 */
[----:B------:R-:W5:Y:S04]  /*9b00*/  LDL.LU R21, [R1+0x44] ;  /* 0x0000440001157983 */ /* 0x000f680000300800 */
[----:B---3--:R3:W-:Y:S04]  /*9b10*/  @P5 STG.E.U16 desc[UR8][R8.64], R4 ;  /* 0x0000000408005986 */ /* 0x0087e8000c101508 */
[----:B------:R-:W5:Y:S01]  /*9b20*/  LDL.LU R20, [R1+0x40] ;  /* 0x0000400001147983 */ /* 0x000f620000300800 */
[----:B--2---:R-:W-:-:S03]  /*9b30*/  ISETP.LT.AND P5, PT, R18, UR7, !P0 ;  /* 0x0000000712007c0c */ /* 0x004fc6000c7a1270 */
[----:B------:R-:W2:Y:S01]  /*9b40*/  LDL.LU R18, [R1+0x3c] ;  /* 0x00003c0001127983 */ /* 0x000ea20000300800 */
[----:B------:R-:W-:-:S03]  /*9b50*/  ISETP.LT.AND P4, PT, R29, UR7, !P0 ;  /* 0x000000071d007c0c */ /* 0x000fc6000c781270 */
[----:B------:R-:W4:Y:S01]  /*9b60*/  LDS.128 R28, [R28+0x400] ;  /* 0x000400001c1c7984 */ /* 0x000f220000000c00 */
[-C--:B------:R-:W-:Y:S01]  /*9b70*/  LEA R10, P6, R11, R2.reuse, 0x1 ;  /* 0x000000020b0a7211 */ /* 0x080fe200078c08ff */
[C---:B------:R-:W-:Y:S01]  /*9b80*/  IMAD R17, R0.reuse, 0x2, R11 ;  /* 0x0000000200117824 */ /* 0x040fe200078e020b */
[----:B------:R-:W-:Y:S02]  /*9b90*/  ISETP.LT.AND P2, PT, R19, UR7, !P0 ;  /* 0x0000000713007c0c */ /* 0x000fe4000c741270 */
[----:B------:R-:W-:Y:S01]  /*9ba0*/  LEA.HI.X.SX32 R11, R11, R3, 0x1, P6 ;  /* 0x000000030b0b7211 */ /* 0x000fe200030f0eff */
[----:B------:R-:W-:Y:S01]  /*9bb0*/  IMAD R19, R0, 0x2, R17 ;  /* 0x0000000200137824 */ /* 0x000fe200078e0211 */
[----:B0-----:R-:W-:-:S04]  /*9bc0*/  LEA R12, P6, R17, R2, 0x1 ;  /* 0x00000002110c7211 */ /* 0x001fc800078c08ff */
[----:B------:R-:W-:Y:S01]  /*9bd0*/  LEA.HI.X.SX32 R13, R17, R3, 0x1, P6 ;  /* 0x00000003110d7211 */ /* 0x000fe200030f0eff */
[----:B------:R-:W-:Y:S01]  /*9be0*/  IMAD R17, R0, 0x2, R19 ;  /* 0x0000000200117824 */ /* 0x000fe200078e0213 */
[----:B-1----:R-:W-:-:S04]  /*9bf0*/  LEA R14, P6, R19, R2, 0x1 ;  /* 0x00000002130e7211 */ /* 0x002fc800078c08ff */
[-C--:B------:R-:W-:Y:S01]  /*9c00*/  LEA.HI.X.SX32 R15, R19, R3.reuse, 0x1, P6 ;  /* 0x00000003130f7211 */ /* 0x080fe200030f0eff */
[C---:B------:R-:W-:Y:S01]  /*9c10*/  IMAD R19, R0.reuse, 0x2, R17 ;  /* 0x0000000200137824 */ /* 0x040fe200078e0211 */
[CC--:B---3--:R-:W-:Y:S01]  /*9c20*/  LEA R8, P6, R17.reuse, R2.reuse, 0x1 ;  /* 0x0000000211087211 */ /* 0x0c8fe200078c08ff */
[----:B------:R0:W-:Y:S03]  /*9c30*/  @P4 STG.E.U16 desc[UR8][R10.64], R5 ;  /* 0x000000050a004986 */ /* 0x0001e6000c101508 */
[----:B------:R-:W-:Y:S01]  /*9c40*/  LEA.HI.X.SX32 R9, R17, R3, 0x1, P6 ;  /* 0x0000000311097211 */ /* 0x000fe200030f0eff */
[----:B------:R-:W-:Y:S01]  /*9c50*/  IMAD R17, R0, 0x2, R19 ;  /* 0x0000000200117824 */ /* 0x000fe200078e0213 */
[----:B----4-:R-:W-:Y:S01]  /*9c60*/  ISETP.LT.AND P4, PT, R16, UR7, !P0 ;  /* 0x0000000710007c0c */ /* 0x010fe2000c781270 */
[----:B------:R1:W-:Y:S01]  /*9c70*/  @P3 STG.E.U16 desc[UR8][R12.64], R6 ;  /* 0x000000060c003986 */ /* 0x0003e2000c101508 */
[----:B0-----:R-:W-:-:S03]  /*9c80*/  LEA R10, P6, R19, R2, 0x1 ;  /* 0x00000002130a7211 */ /* 0x001fc600078c08ff */
[----:B------:R-:W3:Y:S01]  /*9c90*/  LDL.LU R16, [R1+0x38] ;  /* 0x0000380001107983 */ /* 0x000ee20000300800 */
[-C--:B------:R-:W-:Y:S02]  /*9ca0*/  LEA.HI.X.SX32 R11, R19, R3.reuse, 0x1, P6 ;  /* 0x00000003130b7211 */ /* 0x080fe400030f0eff */
[C---:B-1----:R-:W-:Y:S01]  /*9cb0*/  LEA R12, P6, R17.reuse, R2, 0x1 ;  /* 0x00000002110c7211 */ /* 0x042fe200078c08ff */
[----:B------:R0:W-:Y:S03]  /*9cc0*/  @P1 STG.E.U16 desc[UR8][R14.64], R7 ;  /* 0x000000070e001986 */ /* 0x0001e6000c101508 */
[----:B------:R-:W-:Y:S01]  /*9cd0*/  LEA.HI.X.SX32 R13, R17, R3, 0x1, P6 ;  /* 0x00000003110d7211 */ /* 0x000fe200030f0eff */
[----:B------:R1:W-:Y:S01]  /*9ce0*/  @P2 STG.E.U16 desc[UR8][R8.64], R28 ;  /* 0x0000001c08002986 */ /* 0x0003e2000c101508 */
[----:B------:R-:W-:-:S03]  /*9cf0*/  ISETP.LT.AND P1, PT, R22, UR7, !P0 ;  /* 0x0000000716007c0c */ /* 0x000fc6000c721270 */
[----:B------:R4:W-:Y:S04]  /*9d00*/  @P5 STG.E.U16 desc[UR8][R10.64], R29 ;  /* 0x0000001d0a005986 */ /* 0x0009e8000c101508 */
[----:B------:R-:W3:Y:S04]  /*9d10*/  LDL.LU R22, [R1+0x34] ;  /* 0x0000340001167983 */ /* 0x000ee80000300800 */
[----:B------:R4:W-:Y:S01]  /*9d20*/  @P4 STG.E.U16 desc[UR8][R12.64], R30 ;  /* 0x0000001e0c004986 */ /* 0x0009e2000c101508 */
[----:B-----5:R-:W-:-:S03]  /*9d30*/  ISETP.LT.AND P5, PT, R20, UR7, !P0 ;  /* 0x0000000714007c0c */ /* 0x020fc6000c7a1270 */
[----:B------:R-:W5:Y:S01]  /*9d40*/  LDL.LU R20, [R1+0x30] ;  /* 0x0000300001147983 */ /* 0x000f620000300800 */
[----:B--2---:R-:W-:-:S03]  /*9d50*/  ISETP.LT.AND P4, PT, R18, UR7, !P0 ;  /* 0x0000000712007c0c */ /* 0x004fc6000c781270 */
[----:B------:R-:W2:Y:S01]  /*9d60*/  LDL.LU R18, [R1+0x2c] ;  /* 0x00002c0001127983 */ /* 0x000ea20000300800 */
[----:B------:R-:W-:-:S04]  /*9d70*/  IMAD R19, R0, 0x2, R17 ;  /* 0x0000000200137824 */ /* 0x000fc800078e0211 */
[----:B------:R-:W-:Y:S01]  /*9d80*/  IMAD R17, R0, 0x2, R19 ;  /* 0x0000000200117824 */ /* 0x000fe200078e0213 */
[----:B0-----:R-:W-:-:S04]  /*9d90*/  LEA R14, P6, R19, R2, 0x1 ;  /* 0x00000002130e7211 */ /* 0x001fc800078c08ff */
[-C--:B------:R-:W-:Y:S01]  /*9da0*/  LEA.HI.X.SX32 R15, R19, R3.reuse, 0x1, P6 ;  /* 0x00000003130f7211 */ /* 0x080fe200030f0eff */
[C---:B------:R-:W-:Y:S01]  /*9db0*/  IMAD R19, R0.reuse, 0x2, R17 ;  /* 0x0000000200137824 */ /* 0x040fe200078e0211 */
[-C--:B-1----:R-:W-:Y:S02]  /*9dc0*/  LEA R8, P6, R17, R2.reuse, 0x1 ;  /* 0x0000000211087211 */ /* 0x082fe400078c08ff */
[----:B------:R-:W-:Y:S02]  /*9dd0*/  ISETP.LT.AND P3, PT, R23, UR7, !P0 ;  /* 0x0000000717007c0c */ /* 0x000fe4000c761270 */
[----:B------:R-:W-:Y:S01]  /*9de0*/  LEA.HI.X.SX32 R9, R17, R3, 0x1, P6 ;  /* 0x0000000311097211 */ /* 0x000fe200030f0eff */
[C---:B------:R-:W-:Y:S01]  /*9df0*/  IMAD R17, R0.reuse, 0x2, R19 ;  /* 0x0000000200117824 */ /* 0x040fe200078e0213 */
[----:B------:R-:W-:Y:S02]  /*9e00*/  ISETP.LT.AND P2, PT, R21, UR7, !P0 ;  /* 0x0000000715007c0c */ /* 0x000fe4000c741270 */
[----:B----4-:R-:W-:Y:S01]  /*9e10*/  LEA R10, P6, R19, R2, 0x1 ;  /* 0x00000002130a7211 */ /* 0x010fe200078c08ff */
[----:B------:R-:W-:Y:S01]  /*9e20*/  IMAD R13, R0, 0x2, R17 ;  /* 0x00000002000d7824 */ /* 0x000fe200078e0211 */
[----:B------:R-:W-:-:S02]  /*9e30*/  PRMT R5, R4, 0x7632, R5 ;  /* 0x0000763204057816 */ /* 0x000fc40000000005 */
[----:B------:R-:W-:Y:S01]  /*9e40*/  LEA.HI.X.SX32 R11, R19, R3, 0x1, P6 ;  /* 0x00000003130b7211 */ /* 0x000fe200030f0eff */
[C---:B------:R-:W-:Y:S01]  /*9e50*/  IMAD R19, R0.reuse, 0x2, R13 ;  /* 0x0000000200137824 */ /* 0x040fe200078e020d */
[----:B------:R-:W-:Y:S01]  /*9e60*/  PRMT R6, R5, 0x7632, R6 ;  /* 0x0000763205067816 */ /* 0x000fe20000000006 */
[----:B------:R-:W-:Y:S02]  /*9e70*/  @P3 STG.E.U16 desc[UR8][R14.64], R31 ;  /* 0x0000001f0e003986 */ /* 0x000fe4000c101508 */
[----:B------:R-:W-:Y:S02]  /*9e80*/  IMAD R21, R0, 0x2, R19 ;  /* 0x0000000200157824 */ /* 0x000fe400078e0213 */
[----:B------:R0:W-:Y:S01]  /*9e90*/  @P1 STG.E.U16 desc[UR8][R8.64], R5 ;  /* 0x0000000508001986 */ /* 0x0001e2000c101508 */
[----:B------:R-:W-:-:S03]  /*9ea0*/  LEA R4, P1, R17, R2, 0x1 ;  /* 0x0000000211047211 */ /* 0x000fc600078208ff */
[----:B------:R1:W-:Y:S01]  /*9eb0*/  @P2 STG.E.U16 desc[UR8][R10.64], R6 ;  /* 0x000000060a002986 */ /* 0x0003e2000c101508 */
[-C--:B------:R-:W-:Y:S02]  /*9ec0*/  LEA R12, P2, R13, R2.reuse, 0x1 ;  /* 0x000000020d0c7211 */ /* 0x080fe400078408ff */
[----:B---3--:R-:W-:Y:S02]  /*9ed0*/  ISETP.LT.AND P3, PT, R16, UR7, !P0 ;  /* 0x0000000710007c0c */ /* 0x008fe4000c761270 */
[-C--:B0-----:R-:W-:Y:S02]  /*9ee0*/  LEA.HI.X.SX32 R5, R17, R3.reuse, 0x1, P1 ;  /* 0x0000000311057211 */ /* 0x081fe400008f0eff */
[-C--:B------:R-:W-:Y:S01]  /*9ef0*/  LEA R8, P1, R21, R2.reuse, 0x1 ;  /* 0x0000000215087211 */ /* 0x080fe200078208ff */
[----:B------:R-:W-:Y:S01]  /*9f00*/  IMAD R17, R0, 0x2, R21 ;  /* 0x0000000200117824 */ /* 0x000fe200078e0215 */
[----:B------:R-:W-:Y:S02]  /*9f10*/  LEA.HI.X.SX32 R13, R13, R3, 0x1, P2 ;  /* 0x000000030d0d7211 */ /* 0x000fe400010f0eff */
[----:B------:R-:W-:-:S02]  /*9f20*/  LEA R14, P6, R19, R2, 0x1 ;  /* 0x00000002130e7211 */ /* 0x000fc400078c08ff */
[-C--:B------:R-:W-:Y:S02]  /*9f30*/  LEA.HI.X.SX32 R9, R21, R3.reuse, 0x1, P1 ;  /* 0x0000000315097211 */ /* 0x080fe400008f0eff */
[----:B------:R-:W-:Y:S02]  /*9f40*/  ISETP.LT.AND P2, PT, R22, UR7, !P0 ;  /* 0x0000000716007c0c */ /* 0x000fe4000c741270 */
[----:B------:R-:W-:Y:S02]  /*9f50*/  LEA.HI.X.SX32 R15, R19, R3, 0x1, P6 ;  /* 0x00000003130f7211 */ /* 0x000fe400030f0eff */
[----:B------:R-:W-:Y:S02]  /*9f60*/  LEA R16, P6, R17, R2, 0x1 ;  /* 0x0000000211107211 */ /* 0x000fe400078c08ff */
[----:B-----5:R-:W-:Y:S02]  /*9f70*/  ISETP.LT.AND P1, PT, R20, UR7, !P0 ;  /* 0x0000000714007c0c */ /* 0x020fe4000c721270 */
[----:B-1----:R-:W-:-:S02]  /*9f80*/  PRMT R6, R6, 0x7632, R6 ;  /* 0x0000763206067816 */ /* 0x002fc40000000006 */
[----:B------:R-:W-:Y:S01]  /*9f90*/  PRMT R7, R7, 0x7632, R7 ;  /* 0x0000763207077816 */ /* 0x000fe20000000007 */
[----:B------:R-:W-:Y:S01]  /*9fa0*/  IMAD R0, R0, 0x2, R17 ;  /* 0x0000000200007824 */ /* 0x000fe200078e0211 */
[----:B------:R-:W-:Y:S02]  /*9fb0*/  PRMT R28, R28, 0x7632, R28 ;  /* 0x000076321c1c7816 */ /* 0x000fe4000000001c */
[----:B------:R-:W-:Y:S01]  /*9fc0*/  PRMT R29, R29, 0x7632, R29 ;  /* 0x000076321d1d7816 */ /* 0x000fe2000000001d */
[----:B------:R0:W-:Y:S01]  /*9fd0*/  @P5 STG.E.U16 desc[UR8][R4.64], R6 ;  /* 0x0000000604005986 */ /* 0x0001e2000c101508 */
[----:B------:R-:W-:Y:S02]  /*9fe0*/  LEA.HI.X.SX32 R17, R17, R3, 0x1, P6 ;  /* 0x0000000311117211 */ /* 0x000fe400030f0eff */
[----:B------:R-:W-:Y:S01]  /*9ff0*/  PRMT R30, R30, 0x7632, R30 ;  /* 0x000076321e1e7816 */ /* 0x000fe2000000001e */
[----:B------:R0:W-:Y:S01]  /*a000*/  @P4 STG.E.U16 desc[UR8][R12.64], R7 ;  /* 0x000000070c004986 */ /* 0x0001e2000c101508 */
[----:B------:R-:W-:-:S03]  /*a010*/  LEA R2, P6, R0, R2, 0x1 ;  /* 0x0000000200027211 */ /* 0x000fc600078c08ff */
[----:B------:R0:W-:Y:S04]  /*a020*/  @P3 STG.E.U16 desc[UR8][R14.64], R28 ;  /* 0x0000001c0e003986 */ /* 0x0001e8000c101508 */
[----:B------:R0:W-:Y:S01]  /*a030*/  @P2 STG.E.U16 desc[UR8][R8.64], R29 ;  /* 0x0000001d08002986 */ /* 0x0001e2000c101508 */
[----:B------:R-:W-:-:S03]  /*a040*/  LEA.HI.X.SX32 R3, R0, R3, 0x1, P6 ;  /* 0x0000000300037211 */ /* 0x000fc600030f0eff */
[----:B------:R0:W-:Y:S01]  /*a050*/  @P1 STG.E.U16 desc[UR8][R16.64], R30 ;  /* 0x0000001e10001986 */ /* 0x0001e2000c101508 */
[----:B--2---:R-:W-:-:S13]  /*a060*/  ISETP.LT.AND P0, PT, R18, UR7, !P0 ;  /* 0x0000000712007c0c */ /* 0x004fda000c701270 */
[----:B0-----:R-:W-:Y:S05]  /*a070*/  @!P0 EXIT ;  /* 0x000000000000894d */ /* 0x001fea0003800000 */
[----:B------:R-:W-:-:S05]  /*a080*/  PRMT R31, R31, 0x7632, R31 ;  /* 0x000076321f1f7816 */ /* 0x000fca000000001f */
[----:B------:R-:W-:Y:S01]  /*a090*/  STG.E.U16 desc[UR8][R2.64], R31 ;  /* 0x0000001f02007986 */ /* 0x000fe2000c101508 */
[----:B------:R-:W-:Y:S05]  /*a0a0*/  EXIT ;  /* 0x000000000000794d */ /* 0x000fea0003800000 */
.L_x_3:
[----:B------:R-:W-:-:S00]  /*a0b0*/  BRA `(.L_x_3) ;  /* 0xfffffffc00fc7947 */ /* 0x000fc0000383ffff */
[----:B------:R-:W-:-:S00]  /*a0c0*/  NOP ;  /* 0x0000000000007918 */ /* 0x000fc00000000000 */
        /* <DEDUP_REMOVED lines=11> */
.L_x_4:


//--------------------- .nv.shared.matmul_kernel  --------------------------
	.section	.nv.shared.matmul_kernel,"aw",@nobits
	.sectionflags	@""
	.align	16
	.zero		1024


//--------------------- .nv.shared.reserved.0     --------------------------
	.section	.nv.shared.reserved.0,"aw",@nobits
	.weak		__nv_reservedSMEM_offset_0_alias
	.size		__nv_reservedSMEM_offset_0_alias, 0, 0
	.other		__nv_reservedSMEM_offset_0_alias,@"STO_CUDA_RESERVED_SHARED STV_DEFAULT"
__nv_reservedSMEM_offset_0_alias:
	.zero		0


//--------------------- .nv.constant0.matmul_kernel --------------------------
	.section	.nv.constant0.matmul_kernel,"a",@progbits
	.sectionflags	@""
	.align	4
.nv.constant0.matmul_kernel:
	.zero		608


//--------------------- SYMBOLS --------------------------

	.type		.nv.reservedSmem.offset0,@object
	.size		.nv.reservedSmem.offset0,0x4
